	.target	sm_90a

	.elftype	@"ET_EXEC"


//--------------------- .note.nv.tkinfo           --------------------------
	.section	.note.nv.tkinfo,"",@"SHT_NOTE"
	.sectionflags	@"SHF_NOTE_NV_TKINFO"
	.tkinfo
        /*0018*/ 	.word	0x00000002
        /*0030*/ 	.string	""
        /*0030*/ 	.string	"ptxas"
        /*0030*/ 	.string	"Cuda compilation tools, release 13.0, V13.0.88"
        /*0030*/ 	.string	"Build cuda_13.0.r13.0/compiler.36424714_0"
        /*0030*/ 	.string	"-arch sm_90a -m 64 "



//--------------------- .note.nv.cuinfo           --------------------------
	.section	.note.nv.cuinfo,"",@"SHT_NOTE"
	.sectionflags	@"SHF_NOTE_NV_CUINFO"
        /*0018*/ 	.short	0x0002
        /*001a*/ 	.short	0x005a
        /*001c*/ 	.short	0x0082
	.zero		2


//--------------------- .nv.info                  --------------------------
	.section	.nv.info,"",@"SHT_CUDA_INFO"
	.align	4


	//----- nvinfo : EIATTR_REGCOUNT
	.align		4
        /*0000*/ 	.byte	0x04, 0x2f
        /*0002*/ 	.short	(.L_15 - .L_14)
	.align		4
.L_14:
        /*0004*/ 	.word	index@(_ZN7cutlass13device_kernelINS_4gemm6kernel13GemmUniversalIN4cute5tupleIJiiiiEEENS1_10collective13CollectiveMmaINS1_34MainloopSm90TmaGmmaWarpSpecializedILi7ENS5_IJNS4_1CILi2EEENSA_ILi1EEESC_EEENS1_35KernelTmaWarpSpecializedCooperativeEEENS5_IJNSA_ILi192EEENSA_ILi64EEESH_EEENS_6half_tENS5_IJlSC_lEEESJ_SK_NS4_8TiledMMAINS4_8MMA_AtomIJNS4_4SM904GMMA25MMA_64x64x16_F32F16F16_SSILNSO_5MajorE0ELSQ_0ELNSO_7ScaleInE1ELSR_1EEEEEENS4_6LayoutISD_NS5_IJSC_NSA_ILi0EEESV_EEEEENS5_IJNS4_10UnderscoreESY_SY_EEEEENS4_13SM90_TMA_LOADENS4_14ComposedLayoutINS4_7SwizzleILi3ELi4ELi3EEENS4_18smem_ptr_flag_bitsILi16EEENSU_INS5_IJNSA_ILi8EEESH_EEENS5_IJSH_SC_EEEEEEEvNS4_8identityENS4_23SM90_TMA_LOAD_MULTICASTES1B_vS1C_EENS_8epilogue10collective6detail29Sm90TmaWarpSpecializedAdapterINS1G_15DefaultEpilogueISJ_SK_SK_NS1F_6thread17LinearCombinationISJ_Li1EffLNS1K_9ScaleType4KindE0ELNS_15FloatRoundStyleE2ESJ_EENS1_15EpilogueDefaultEEEEEvvEEEEvNT_6ParamsE)
        /*0008*/ 	.word	0x000000a8


	//----- nvinfo : EIATTR_FRAME_SIZE
	.align		4
.L_15:
        /*000c*/ 	.byte	0x04, 0x11
        /*000e*/ 	.short	(.L_17 - .L_16)
	.align		4
.L_16:
        /*0010*/ 	.word	index@(_ZN7cutlass13device_kernelINS_4gemm6kernel13GemmUniversalIN4cute5tupleIJiiiiEEENS1_10collective13CollectiveMmaINS1_34MainloopSm90TmaGmmaWarpSpecializedILi7ENS5_IJNS4_1CILi2EEENSA_ILi1EEESC_EEENS1_35KernelTmaWarpSpecializedCooperativeEEENS5_IJNSA_ILi192EEENSA_ILi64EEESH_EEENS_6half_tENS5_IJlSC_lEEESJ_SK_NS4_8TiledMMAINS4_8MMA_AtomIJNS4_4SM904GMMA25MMA_64x64x16_F32F16F16_SSILNSO_5MajorE0ELSQ_0ELNSO_7ScaleInE1ELSR_1EEEEEENS4_6LayoutISD_NS5_IJSC_NSA_ILi0EEESV_EEEEENS5_IJNS4_10UnderscoreESY_SY_EEEEENS4_13SM90_TMA_LOADENS4_14ComposedLayoutINS4_7SwizzleILi3ELi4ELi3EEENS4_18smem_ptr_flag_bitsILi16EEENSU_INS5_IJNSA_ILi8EEESH_EEENS5_IJSH_SC_EEEEEEEvNS4_8identityENS4_23SM90_TMA_LOAD_MULTICASTES1B_vS1C_EENS_8epilogue10collective6detail29Sm90TmaWarpSpecializedAdapterINS1G_15DefaultEpilogueISJ_SK_SK_NS1F_6thread17LinearCombinationISJ_Li1EffLNS1K_9ScaleType4KindE0ELNS_15FloatRoundStyleE2ESJ_EENS1_15EpilogueDefaultEEEEEvvEEEEvNT_6ParamsE)
        /*0014*/ 	.word	0x00000000


	//----- nvinfo : EIATTR_MIN_STACK_SIZE
	.align		4
.L_17:
        /*0018*/ 	.byte	0x04, 0x12
        /*001a*/ 	.short	(.L_19 - .L_18)
	.align		4
.L_18:
        /*001c*/ 	.word	index@(_ZN7cutlass13device_kernelINS_4gemm6kernel13GemmUniversalIN4cute5tupleIJiiiiEEENS1_10collective13CollectiveMmaINS1_34MainloopSm90TmaGmmaWarpSpecializedILi7ENS5_IJNS4_1CILi2EEENSA_ILi1EEESC_EEENS1_35KernelTmaWarpSpecializedCooperativeEEENS5_IJNSA_ILi192EEENSA_ILi64EEESH_EEENS_6half_tENS5_IJlSC_lEEESJ_SK_NS4_8TiledMMAINS4_8MMA_AtomIJNS4_4SM904GMMA25MMA_64x64x16_F32F16F16_SSILNSO_5MajorE0ELSQ_0ELNSO_7ScaleInE1ELSR_1EEEEEENS4_6LayoutISD_NS5_IJSC_NSA_ILi0EEESV_EEEEENS5_IJNS4_10UnderscoreESY_SY_EEEEENS4_13SM90_TMA_LOADENS4_14ComposedLayoutINS4_7SwizzleILi3ELi4ELi3EEENS4_18smem_ptr_flag_bitsILi16EEENSU_INS5_IJNSA_ILi8EEESH_EEENS5_IJSH_SC_EEEEEEEvNS4_8identityENS4_23SM90_TMA_LOAD_MULTICASTES1B_vS1C_EENS_8epilogue10collective6detail29Sm90TmaWarpSpecializedAdapterINS1G_15DefaultEpilogueISJ_SK_SK_NS1F_6thread17LinearCombinationISJ_Li1EffLNS1K_9ScaleType4KindE0ELNS_15FloatRoundStyleE2ESJ_EENS1_15EpilogueDefaultEEEEEvvEEEEvNT_6ParamsE)
        /*0020*/ 	.word	0x00000000
.L_19:


//--------------------- .nv.compat                --------------------------
	.section	.nv.compat,"",@"SHT_CUDA_COMPAT_INFO"
	.align	4
        /*0000*/ 	.byte	0x02, 0x09, 0x01, 0x00, 0x02, 0x02, 0x04, 0x00, 0x02, 0x05, 0x05, 0x00, 0x03, 0x07, 0x01, 0x01
        /*0010*/ 	.byte	0x02, 0x03, 0x01, 0x00, 0x02, 0x06, 0x01, 0x00, 0x04, 0x0b, 0x08, 0x00, 0x00, 0x00, 0x00, 0x00
        /*0020*/ 	.byte	0x00, 0x00, 0x00, 0x00


//--------------------- .nv.info._ZN7cutlass13device_kernelINS_4gemm6kernel13GemmUniversalIN4cute5tupleIJiiiiEEENS1_10collective13CollectiveMmaINS1_34MainloopSm90TmaGmmaWarpSpecializedILi7ENS5_IJNS4_1CILi2EEENSA_ILi1EEESC_EEENS1_35KernelTmaWarpSpecializedCooperativeEEENS5_IJNSA_ILi192EEENSA_ILi64EEESH_EEENS_6half_tENS5_IJlSC_lEEESJ_SK_NS4_8TiledMMAINS4_8MMA_AtomIJNS4_4SM904GMMA25MMA_64x64x16_F32F16F16_SSILNSO_5MajorE0ELSQ_0ELNSO_7ScaleInE1ELSR_1EEEEEENS4_6LayoutISD_NS5_IJSC_NSA_ILi0EEESV_EEEEENS5_IJNS4_10UnderscoreESY_SY_EEEEENS4_13SM90_TMA_LOADENS4_14ComposedLayoutINS4_7SwizzleILi3ELi4ELi3EEENS4_18smem_ptr_flag_bitsILi16EEENSU_INS5_IJNSA_ILi8EEESH_EEENS5_IJSH_SC_EEEEEEEvNS4_8identityENS4_23SM90_TMA_LOAD_MULTICASTES1B_vS1C_EENS_8epilogue10collective6detail29Sm90TmaWarpSpecializedAdapterINS1G_15DefaultEpilogueISJ_SK_SK_NS1F_6thread17LinearCombinationISJ_Li1EffLNS1K_9ScaleType4KindE0ELNS_15FloatRoundStyleE2ESJ_EENS1_15EpilogueDefaultEEEEEvvEEEEvNT_6ParamsE --------------------------
	.section	.nv.info._ZN7cutlass13device_kernelINS_4gemm6kernel13GemmUniversalIN4cute5tupleIJiiiiEEENS1_10collective13CollectiveMmaINS1_34MainloopSm90TmaGmmaWarpSpecializedILi7ENS5_IJNS4_1CILi2EEENSA_ILi1EEESC_EEENS1_35KernelTmaWarpSpecializedCooperativeEEENS5_IJNSA_ILi192EEENSA_ILi64EEESH_EEENS_6half_tENS5_IJlSC_lEEESJ_SK_NS4_8TiledMMAINS4_8MMA_AtomIJNS4_4SM904GMMA25MMA_64x64x16_F32F16F16_SSILNSO_5MajorE0ELSQ_0ELNSO_7ScaleInE1ELSR_1EEEEEENS4_6LayoutISD_NS5_IJSC_NSA_ILi0EEESV_EEEEENS5_IJNS4_10UnderscoreESY_SY_EEEEENS4_13SM90_TMA_LOADENS4_14ComposedLayoutINS4_7SwizzleILi3ELi4ELi3EEENS4_18smem_ptr_flag_bitsILi16EEENSU_INS5_IJNSA_ILi8EEESH_EEENS5_IJSH_SC_EEEEEEEvNS4_8identityENS4_23SM90_TMA_LOAD_MULTICASTES1B_vS1C_EENS_8epilogue10collective6detail29Sm90TmaWarpSpecializedAdapterINS1G_15DefaultEpilogueISJ_SK_SK_NS1F_6thread17LinearCombinationISJ_Li1EffLNS1K_9ScaleType4KindE0ELNS_15FloatRoundStyleE2ESJ_EENS1_15EpilogueDefaultEEEEEvvEEEEvNT_6ParamsE,"",@"SHT_CUDA_INFO"
	.sectionflags	@""
	.align	4


	//----- nvinfo : EIATTR_CUDA_API_VERSION
	.align		4
        /*0000*/ 	.byte	0x04, 0x37
        /*0002*/ 	.short	(.L_21 - .L_20)
.L_20:
        /*0004*/ 	.word	0x00000082


	//----- nvinfo : EIATTR_KPARAM_INFO
	.align		4
.L_21:
        /*0008*/ 	.byte	0x04, 0x17
        /*000a*/ 	.short	(.L_23 - .L_22)
.L_22:
        /*000c*/ 	.word	0x00000000
        /*0010*/ 	.short	0x0000
        /*0012*/ 	.short	0x0070
        /*0014*/ 	.byte	0x00, 0xf0, 0x01, 0x10


	//----- nvinfo : EIATTR_SPARSE_MMA_MASK
	.align		4
.L_23:
        /*0018*/ 	.byte	0x03, 0x50
        /*001a*/ 	.short	0x0000


	//----- nvinfo : EIATTR_MAXREG_COUNT
	.align		4
        /*001c*/ 	.byte	0x03, 0x1b
        /*001e*/ 	.short	0x00a8


	//----- nvinfo : EIATTR_NUM_BARRIERS
	.align		4
        /*0020*/ 	.byte	0x02, 0x4c
        /*0022*/ 	.byte	0x01
	.zero		1


	//----- nvinfo : EIATTR_EXTERNS
	.align		4
        /*0024*/ 	.byte	0x04, 0x0f
        /*0026*/ 	.short	(.L_25 - .L_24)


	//   ....[0]....
	.align		4
.L_24:
        /*0028*/ 	.word	index@(__assertfail)


	//----- nvinfo : EIATTR_MERCURY_ISA_VERSION
	.align		4
.L_25:
        /*002c*/ 	.byte	0x03, 0x5f
        /*002e*/ 	.short	0x0101


	//----- nvinfo : EIATTR_INT_WARP_WIDE_INSTR_OFFSETS
	.align		4
        /*0030*/ 	.byte	0x04, 0x31
        /*0032*/ 	.short	(.L_27 - .L_26)


	//   ....[0]....
.L_26:
        /*0034*/ 	.word	0x000004e0


	//   ....[1]....
        /*0038*/ 	.word	0x00000510


	//   ....[2]....
        /*003c*/ 	.word	0x000006d0


	//----- nvinfo : EIATTR_COOP_GROUP_MASK_REGIDS
	.align		4
.L_27:
        /*0040*/ 	.byte	0x04, 0x29
        /*0042*/ 	.short	(.L_29 - .L_28)


	//   ....[0]....
.L_28:
        /*0044*/ 	.word	0xffffffff


	//   ....[1]....
        /*0048*/ 	.word	0xffffffff


	//   ....[2]....
        /*004c*/ 	.word	0xffffffff


	//   ....[3]....
        /*0050*/ 	.word	0xffffffff


	//   ....[4]....
        /*0054*/ 	.word	0xffffffff


	//   ....[5]....
        /*0058*/ 	.word	0xffffffff


	//----- nvinfo : EIATTR_COOP_GROUP_INSTR_OFFSETS
	.align		4
.L_29:
        /*005c*/ 	.byte	0x04, 0x28
        /*005e*/ 	.short	(.L_31 - .L_30)


	//   ....[0]....
.L_30:
        /*0060*/ 	.word	0x00000060


	//   ....[1]....
        /*0064*/ 	.word	0x00000070


	//   ....[2]....
        /*0068*/ 	.word	0x00000130


	//   ....[3]....
        /*006c*/ 	.word	0x00000330


	//   ....[4]....
        /*0070*/ 	.word	0x00000850


	//   ....[5]....
        /*0074*/ 	.word	0x000012a0


	//----- nvinfo : EIATTR_REG_RECONFIG
	.align		4
.L_31:
        /*0078*/ 	.byte	0x01, 0x54
	.zero		2


	//----- nvinfo : EIATTR_SYSCALL_OFFSETS
	.align		4
        /*007c*/ 	.byte	0x04, 0x46
        /*007e*/ 	.short	(.L_33 - .L_32)


	//   ....[0]....
.L_32:
        /*0080*/ 	.word	0x00001460


	//----- nvinfo : EIATTR_MBARRIER_INSTR_OFFSETS
	.align		4
.L_33:
        /*0084*/ 	.byte	0x04, 0x39
        /*0086*/ 	.short	(.L_35 - .L_34)


	//   ....[0]....
.L_34:
        /*0088*/ 	.word	0x00000230
        /*008c*/ 	.word	0x000000ff
        /*0090*/ 	.word	0x00000000
        /*0094*/ 	.short	0x0100
        /*0096*/ 	.byte	0x08
	.zero		1


	//   ....[1]....
        /*0098*/ 	.word	0x00000240
        /*009c*/ 	.word	0x000000ff
        /*00a0*/ 	.word	0x00000038
        /*00a4*/ 	.short	0x0100
        /*00a6*/ 	.byte	0x08
	.zero		1


	//   ....[2]....
        /*00a8*/ 	.word	0x00000250
        /*00ac*/ 	.word	0x000000ff
        /*00b0*/ 	.word	0x00000008
        /*00b4*/ 	.short	0x0100
        /*00b6*/ 	.byte	0x08
	.zero		1


	//   ....[3]....
        /*00b8*/ 	.word	0x00000260
        /*00bc*/ 	.word	0x000000ff
        /*00c0*/ 	.word	0x00000040
        /*00c4*/ 	.short	0x0100
        /*00c6*/ 	.byte	0x08
	.zero		1


	//   ....[4]....
        /*00c8*/ 	.word	0x00000270
        /*00cc*/ 	.word	0x000000ff
        /*00d0*/ 	.word	0x00000010
        /*00d4*/ 	.short	0x0100
        /*00d6*/ 	.byte	0x08
	.zero		1


	//   ....[5]....
        /*00d8*/ 	.word	0x00000280
        /*00dc*/ 	.word	0x000000ff
        /*00e0*/ 	.word	0x00000048
        /*00e4*/ 	.short	0x0100
        /*00e6*/ 	.byte	0x08
	.zero		1


	//   ....[6]....
        /*00e8*/ 	.word	0x00000290
        /*00ec*/ 	.word	0x000000ff
        /*00f0*/ 	.word	0x00000018
        /*00f4*/ 	.short	0x0100
        /*00f6*/ 	.byte	0x08
	.zero		1


	//   ....[7]....
        /*00f8*/ 	.word	0x000002a0
        /*00fc*/ 	.word	0x000000ff
        /*0100*/ 	.word	0x00000050
        /*0104*/ 	.short	0x0100
        /*0106*/ 	.byte	0x08
	.zero		1


	//   ....[8]....
        /*0108*/ 	.word	0x000002b0
        /*010c*/ 	.word	0x000000ff
        /*0110*/ 	.word	0x00000020
        /*0114*/ 	.short	0x0100
        /*0116*/ 	.byte	0x08
	.zero		1


	//   ....[9]....
        /*0118*/ 	.word	0x000002c0
        /*011c*/ 	.word	0x000000ff
        /*0120*/ 	.word	0x00000058
        /*0124*/ 	.short	0x0100
        /*0126*/ 	.byte	0x08
	.zero		1


	//   ....[10]....
        /*0128*/ 	.word	0x000002d0
        /*012c*/ 	.word	0x000000ff
        /*0130*/ 	.word	0x00000028
        /*0134*/ 	.short	0x0100
        /*0136*/ 	.byte	0x08
	.zero		1


	//   ....[11]....
        /*0138*/ 	.word	0x000002e0
        /*013c*/ 	.word	0x000000ff
        /*0140*/ 	.word	0x00000060
        /*0144*/ 	.short	0x0100
        /*0146*/ 	.byte	0x08
	.zero		1


	//   ....[12]....
        /*0148*/ 	.word	0x000002f0
        /*014c*/ 	.word	0x000000ff
        /*0150*/ 	.word	0x00000030
        /*0154*/ 	.short	0x0100
        /*0156*/ 	.byte	0x08
	.zero		1


	//   ....[13]....
        /*0158*/ 	.word	0x00000300
        /*015c*/ 	.word	0x000000ff
        /*0160*/ 	.word	0x00000068
        /*0164*/ 	.short	0x0100
        /*0166*/ 	.byte	0x08
	.zero		1


	//   ....[14]....
        /*0168*/ 	.word	0x00000750
        /*016c*/ 	.word	0x000000ff
        /*0170*/ 	.word	0x00000080
        /*0174*/ 	.short	0x0100
        /*0176*/ 	.byte	0x06
	.zero		1


	//   ....[15]....
        /*0178*/ 	.word	0x000007e0
        /*017c*/ 	.word	0x000000ff
        /*0180*/ 	.word	0x00000088
        /*0184*/ 	.short	0x0100
        /*0186*/ 	.byte	0x06
	.zero		1


	//   ....[16]....
        /*0188*/ 	.word	0x00001520
        /*018c*/ 	.word	0x00000003
        /*0190*/ 	.word	0x00000000
        /*0194*/ 	.short	0x010a
        /*0196*/ 	.byte	0x3f
	.zero		1


	//   ....[17]....
        /*0198*/ 	.word	0x00001560
        /*019c*/ 	.word	0x00000003
        /*01a0*/ 	.word	0x00000000
        /*01a4*/ 	.short	0x010a
        /*01a6*/ 	.byte	0x3f
	.zero		1


	//   ....[18]....
        /*01a8*/ 	.word	0x00001ab0
        /*01ac*/ 	.word	0x00000005
        /*01b0*/ 	.word	0x00000000
        /*01b4*/ 	.short	0x010a
        /*01b6*/ 	.byte	0x3f
	.zero		1


	//   ....[19]....
        /*01b8*/ 	.word	0x00001af0
        /*01bc*/ 	.word	0x00000005
        /*01c0*/ 	.word	0x00000000
        /*01c4*/ 	.short	0x010a
        /*01c6*/ 	.byte	0x3f
	.zero		1


	//   ....[20]....
        /*01c8*/ 	.word	0x00001ed0
        /*01cc*/ 	.word	0x00000005
        /*01d0*/ 	.word	0x00000000
        /*01d4*/ 	.short	0x0101
        /*01d6*/ 	.byte	0x3f
	.zero		1


	//   ....[21]....
        /*01d8*/ 	.word	0x00002110
        /*01dc*/ 	.word	0x00000003
        /*01e0*/ 	.word	0x00000000
        /*01e4*/ 	.short	0x0101
        /*01e6*/ 	.byte	0x3f
	.zero		1


	//   ....[22]....
        /*01e8*/ 	.word	0x000081a0
        /*01ec*/ 	.word	0x00000017
        /*01f0*/ 	.word	0x00000038
        /*01f4*/ 	.short	0x010a
        /*01f6*/ 	.byte	0x3f
	.zero		1


	//   ....[23]....
        /*01f8*/ 	.word	0x00008550
        /*01fc*/ 	.word	0x0000000e
        /*0200*/ 	.word	0x00000088
        /*0204*/ 	.short	0x0101
        /*0206*/ 	.byte	0x3f
	.zero		1


	//   ....[24]....
        /*0208*/ 	.word	0x00008c90
        /*020c*/ 	.word	0x00000007
        /*0210*/ 	.word	0x00000000
        /*0214*/ 	.short	0x010a
        /*0216*/ 	.byte	0x3f
	.zero		1


	//   ....[25]....
        /*0218*/ 	.word	0x00008d10
        /*021c*/ 	.word	0x00000008
        /*0220*/ 	.word	0x00000000
        /*0224*/ 	.short	0x010a
        /*0226*/ 	.byte	0x3f
	.zero		1


	//   ....[26]....
        /*0228*/ 	.word	0x00008da0
        /*022c*/ 	.word	0x00000009
        /*0230*/ 	.word	0x00000000
        /*0234*/ 	.short	0x010a
        /*0236*/ 	.byte	0x3f
	.zero		1


	//   ....[27]....
        /*0238*/ 	.word	0x00008e30
        /*023c*/ 	.word	0x00000008
        /*0240*/ 	.word	0x00000000
        /*0244*/ 	.short	0x010a
        /*0246*/ 	.byte	0x3f
	.zero		1


	//   ....[28]....
        /*0248*/ 	.word	0x00008ec0
        /*024c*/ 	.word	0x00000009
        /*0250*/ 	.word	0x00000000
        /*0254*/ 	.short	0x010a
        /*0256*/ 	.byte	0x3f
	.zero		1


	//   ....[29]....
        /*0258*/ 	.word	0x00008f50
        /*025c*/ 	.word	0x00000006
        /*0260*/ 	.word	0x00000000
        /*0264*/ 	.short	0x010a
        /*0266*/ 	.byte	0x3f
	.zero		1


	//   ....[30]....
        /*0268*/ 	.word	0x00008fe0
        /*026c*/ 	.word	0x00000003
        /*0270*/ 	.word	0x00000000
        /*0274*/ 	.short	0x010a
        /*0276*/ 	.byte	0x3f
	.zero		1


	//   ....[31]....
        /*0278*/ 	.word	0x00009040
        /*027c*/ 	.word	0x00000003
        /*0280*/ 	.word	0x00000000
        /*0284*/ 	.short	0x010a
        /*0286*/ 	.byte	0x3f
	.zero		1


	//   ....[32]....
        /*0288*/ 	.word	0x00009090
        /*028c*/ 	.word	0x00000005
        /*0290*/ 	.word	0x00000000
        /*0294*/ 	.short	0x010a
        /*0296*/ 	.byte	0x3f
	.zero		1


	//   ....[33]....
        /*0298*/ 	.word	0x00009160
        /*029c*/ 	.word	0x00000017
        /*02a0*/ 	.word	0x00000038
        /*02a4*/ 	.short	0x010a
        /*02a6*/ 	.byte	0x3f
	.zero		1


	//   ....[34]....
        /*02a8*/ 	.word	0x00009230
        /*02ac*/ 	.word	0x00000007
        /*02b0*/ 	.word	0x00000000
        /*02b4*/ 	.short	0x010a
        /*02b6*/ 	.byte	0x3f
	.zero		1


	//   ....[35]....
        /*02b8*/ 	.word	0x00009280
        /*02bc*/ 	.word	0x00000008
        /*02c0*/ 	.word	0x00000000
        /*02c4*/ 	.short	0x010a
        /*02c6*/ 	.byte	0x3f
	.zero		1


	//   ....[36]....
        /*02c8*/ 	.word	0x000092d0
        /*02cc*/ 	.word	0x00000009
        /*02d0*/ 	.word	0x00000000
        /*02d4*/ 	.short	0x010a
        /*02d6*/ 	.byte	0x3f
	.zero		1


	//   ....[37]....
        /*02d8*/ 	.word	0x00009320
        /*02dc*/ 	.word	0x00000008
        /*02e0*/ 	.word	0x00000000
        /*02e4*/ 	.short	0x010a
        /*02e6*/ 	.byte	0x3f
	.zero		1


	//   ....[38]....
        /*02e8*/ 	.word	0x00009370
        /*02ec*/ 	.word	0x00000009
        /*02f0*/ 	.word	0x00000000
        /*02f4*/ 	.short	0x010a
        /*02f6*/ 	.byte	0x3f
	.zero		1


	//   ....[39]....
        /*02f8*/ 	.word	0x000093c0
        /*02fc*/ 	.word	0x00000006
        /*0300*/ 	.word	0x00000000
        /*0304*/ 	.short	0x010a
        /*0306*/ 	.byte	0x3f
	.zero		1


	//----- nvinfo : EIATTR_NUM_MBARRIERS
	.align		4
.L_35:
        /*0308*/ 	.byte	0x03, 0x38
        /*030a*/ 	.short	0x0010


	//----- nvinfo : EIATTR_EXIT_INSTR_OFFSETS
	.align		4
        /*030c*/ 	.byte	0x04, 0x1c
        /*030e*/ 	.short	(.L_37 - .L_36)


	//   ....[0]....
.L_36:
        /*0310*/ 	.word	0x000009c0


	//   ....[1]....
        /*0314*/ 	.word	0x000011d0


	//   ....[2]....
        /*0318*/ 	.word	0x000078b0


	//   ....[3]....
        /*031c*/ 	.word	0x00007e10


	//   ....[4]....
        /*0320*/ 	.word	0x00009030


	//----- nvinfo : EIATTR_MAX_THREADS
	.align		4
.L_37:
        /*0324*/ 	.byte	0x04, 0x05
        /*0326*/ 	.short	(.L_39 - .L_38)
.L_38:
        /*0328*/ 	.word	0x00000180
        /*032c*/ 	.word	0x00000001
        /*0330*/ 	.word	0x00000001


	//----- nvinfo : EIATTR_CRS_STACK_SIZE
	.align		4
.L_39:
        /*0334*/ 	.byte	0x04, 0x1e
        /*0336*/ 	.short	(.L_41 - .L_40)
.L_40:
        /*0338*/ 	.word	0x00000000


	//----- nvinfo : EIATTR_CBANK_PARAM_SIZE
	.align		4
.L_41:
        /*033c*/ 	.byte	0x03, 0x19
        /*033e*/ 	.short	0x0470


	//----- nvinfo : EIATTR_PARAM_CBANK
	.align		4
        /*0340*/ 	.byte	0x04, 0x0a
        /*0342*/ 	.short	(.L_43 - .L_42)
	.align		4
.L_42:
        /*0344*/ 	.word	index@(.nv.constant0._ZN7cutlass13device_kernelINS_4gemm6kernel13GemmUniversalIN4cute5tupleIJiiiiEEENS1_10collective13CollectiveMmaINS1_34MainloopSm90TmaGmmaWarpSpecializedILi7ENS5_IJNS4_1CILi2EEENSA_ILi1EEESC_EEENS1_35KernelTmaWarpSpecializedCooperativeEEENS5_IJNSA_ILi192EEENSA_ILi64EEESH_EEENS_6half_tENS5_IJlSC_lEEESJ_SK_NS4_8TiledMMAINS4_8MMA_AtomIJNS4_4SM904GMMA25MMA_64x64x16_F32F16F16_SSILNSO_5MajorE0ELSQ_0ELNSO_7ScaleInE1ELSR_1EEEEEENS4_6LayoutISD_NS5_IJSC_NSA_ILi0EEESV_EEEEENS5_IJNS4_10UnderscoreESY_SY_EEEEENS4_13SM90_TMA_LOADENS4_14ComposedLayoutINS4_7SwizzleILi3ELi4ELi3EEENS4_18smem_ptr_flag_bitsILi16EEENSU_INS5_IJNSA_ILi8EEESH_EEENS5_IJSH_SC_EEEEEEEvNS4_8identityENS4_23SM90_TMA_LOAD_MULTICASTES1B_vS1C_EENS_8epilogue10collective6detail29Sm90TmaWarpSpecializedAdapterINS1G_15DefaultEpilogueISJ_SK_SK_NS1F_6thread17LinearCombinationISJ_Li1EffLNS1K_9ScaleType4KindE0ELNS_15FloatRoundStyleE2ESJ_EENS1_15EpilogueDefaultEEEEEvvEEEEvNT_6ParamsE)
        /*0348*/ 	.short	0x0210
        /*034a*/ 	.short	0x0470


	//----- nvinfo : EIATTR_SW_WAR
	.align		4
.L_43:
        /*034c*/ 	.byte	0x04, 0x36
        /*034e*/ 	.short	(.L_45 - .L_44)
.L_44:
        /*0350*/ 	.word	0x00000008
.L_45:


//--------------------- .nv.callgraph             --------------------------
	.section	.nv.callgraph,"",@"SHT_CUDA_CALLGRAPH"
	.align	4
	.sectionentsize	8
	.align		4
        /*0000*/ 	.word	0x00000000
	.align		4
        /*0004*/ 	.word	0xffffffff
	.align		4
        /*0008*/ 	.word	index@(_ZN7cutlass13device_kernelINS_4gemm6kernel13GemmUniversalIN4cute5tupleIJiiiiEEENS1_10collective13CollectiveMmaINS1_34MainloopSm90TmaGmmaWarpSpecializedILi7ENS5_IJNS4_1CILi2EEENSA_ILi1EEESC_EEENS1_35KernelTmaWarpSpecializedCooperativeEEENS5_IJNSA_ILi192EEENSA_ILi64EEESH_EEENS_6half_tENS5_IJlSC_lEEESJ_SK_NS4_8TiledMMAINS4_8MMA_AtomIJNS4_4SM904GMMA25MMA_64x64x16_F32F16F16_SSILNSO_5MajorE0ELSQ_0ELNSO_7ScaleInE1ELSR_1EEEEEENS4_6LayoutISD_NS5_IJSC_NSA_ILi0EEESV_EEEEENS5_IJNS4_10UnderscoreESY_SY_EEEEENS4_13SM90_TMA_LOADENS4_14ComposedLayoutINS4_7SwizzleILi3ELi4ELi3EEENS4_18smem_ptr_flag_bitsILi16EEENSU_INS5_IJNSA_ILi8EEESH_EEENS5_IJSH_SC_EEEEEEEvNS4_8identityENS4_23SM90_TMA_LOAD_MULTICASTES1B_vS1C_EENS_8epilogue10collective6detail29Sm90TmaWarpSpecializedAdapterINS1G_15DefaultEpilogueISJ_SK_SK_NS1F_6thread17LinearCombinationISJ_Li1EffLNS1K_9ScaleType4KindE0ELNS_15FloatRoundStyleE2ESJ_EENS1_15EpilogueDefaultEEEEEvvEEEEvNT_6ParamsE)
	.align		4
        /*000c*/ 	.word	index@(__assertfail)
	.align		4
        /*0010*/ 	.word	0x00000000
	.align		4
        /*0014*/ 	.word	0xfffffffe
	.align		4
        /*0018*/ 	.word	0x00000000
	.align		4
        /*001c*/ 	.word	0xfffffffd
	.align		4
        /*0020*/ 	.word	0x00000000
	.align		4
        /*0024*/ 	.word	0xfffffffc


//--------------------- .nv.constant4             --------------------------
	.section	.nv.constant4,"a",@progbits
	.align	8
	.align		8
.nv.constant4:
        /*0000*/ 	.dword	__assertfail
	.align		8
        /*0008*/ 	.dword	__unnamed_1
	.align		8
        /*0010*/ 	.dword	_ZN40_INTERNAL_05b3d83b_4_k_cu_03c0d793_128684cuda3std3__45__cpo5beginE
	.align		8
        /*0018*/ 	.dword	_ZN40_INTERNAL_05b3d83b_4_k_cu_03c0d793_128684cuda3std3__45__cpo3endE
	.align		8
        /*0020*/ 	.dword	_ZN40_INTERNAL_05b3d83b_4_k_cu_03c0d793_128684cuda3std3__45__cpo6cbeginE
	.align		8
        /*0028*/ 	.dword	_ZN40_INTERNAL_05b3d83b_4_k_cu_03c0d793_128684cuda3std3__45__cpo4cendE
	.align		8
        /*0030*/ 	.dword	_ZN40_INTERNAL_05b3d83b_4_k_cu_03c0d793_128684cuda3std3__442_GLOBAL__N__05b3d83b_4_k_cu_03c0d793_128686ignoreE
	.align		8
        /*0038*/ 	.dword	_ZN40_INTERNAL_05b3d83b_4_k_cu_03c0d793_128684cuda3std3__419piecewise_constructE
	.align		8
        /*0040*/ 	.dword	_ZN40_INTERNAL_05b3d83b_4_k_cu_03c0d793_128684cuda3std3__48in_placeE
	.align		8
        /*0048*/ 	.dword	_ZN40_INTERNAL_05b3d83b_4_k_cu_03c0d793_128684cuda3std6ranges3__45__cpo4swapE
	.align		8
        /*0050*/ 	.dword	_ZN40_INTERNAL_05b3d83b_4_k_cu_03c0d793_128684cuda3std6ranges3__45__cpo9iter_moveE
	.align		8
        /*0058*/ 	.dword	_ZN40_INTERNAL_05b3d83b_4_k_cu_03c0d793_128684cute7productE
	.align		8
        /*0060*/ 	.dword	_ZN40_INTERNAL_05b3d83b_4_k_cu_03c0d793_128684cute1_E
	.align		8
        /*0068*/ 	.dword	$str$22
	.align		8
        /*0070*/ 	.dword	$str$23


//--------------------- .text._ZN7cutlass13device_kernelINS_4gemm6kernel13GemmUniversalIN4cute5tupleIJiiiiEEENS1_10collective13CollectiveMmaINS1_34MainloopSm90TmaGmmaWarpSpecializedILi7ENS5_IJNS4_1CILi2EEENSA_ILi1EEESC_EEENS1_35KernelTmaWarpSpecializedCooperativeEEENS5_IJNSA_ILi192EEENSA_ILi64EEESH_EEENS_6half_tENS5_IJlSC_lEEESJ_SK_NS4_8TiledMMAINS4_8MMA_AtomIJNS4_4SM904GMMA25MMA_64x64x16_F32F16F16_SSILNSO_5MajorE0ELSQ_0ELNSO_7ScaleInE1ELSR_1EEEEEENS4_6LayoutISD_NS5_IJSC_NSA_ILi0EEESV_EEEEENS5_IJNS4_10UnderscoreESY_SY_EEEEENS4_13SM90_TMA_LOADENS4_14ComposedLayoutINS4_7SwizzleILi3ELi4ELi3EEENS4_18smem_ptr_flag_bitsILi16EEENSU_INS5_IJNSA_ILi8EEESH_EEENS5_IJSH_SC_EEEEEEEvNS4_8identityENS4_23SM90_TMA_LOAD_MULTICASTES1B_vS1C_EENS_8epilogue10collective6detail29Sm90TmaWarpSpecializedAdapterINS1G_15DefaultEpilogueISJ_SK_SK_NS1F_6thread17LinearCombinationISJ_Li1EffLNS1K_9ScaleType4KindE0ELNS_15FloatRoundStyleE2ESJ_EENS1_15EpilogueDefaultEEEEEvvEEEEvNT_6ParamsE --------------------------
	.section	.text._ZN7cutlass13device_kernelINS_4gemm6kernel13GemmUniversalIN4cute5tupleIJiiiiEEENS1_10collective13CollectiveMmaINS1_34MainloopSm90TmaGmmaWarpSpecializedILi7ENS5_IJNS4_1CILi2EEENSA_ILi1EEESC_EEENS1_35KernelTmaWarpSpecializedCooperativeEEENS5_IJNSA_ILi192EEENSA_ILi64EEESH_EEENS_6half_tENS5_IJlSC_lEEESJ_SK_NS4_8TiledMMAINS4_8MMA_AtomIJNS4_4SM904GMMA25MMA_64x64x16_F32F16F16_SSILNSO_5MajorE0ELSQ_0ELNSO_7ScaleInE1ELSR_1EEEEEENS4_6LayoutISD_NS5_IJSC_NSA_ILi0EEESV_EEEEENS5_IJNS4_10UnderscoreESY_SY_EEEEENS4_13SM90_TMA_LOADENS4_14ComposedLayoutINS4_7SwizzleILi3ELi4ELi3EEENS4_18smem_ptr_flag_bitsILi16EEENSU_INS5_IJNSA_ILi8EEESH_EEENS5_IJSH_SC_EEEEEEEvNS4_8identityENS4_23SM90_TMA_LOAD_MULTICASTES1B_vS1C_EENS_8epilogue10collective6detail29Sm90TmaWarpSpecializedAdapterINS1G_15DefaultEpilogueISJ_SK_SK_NS1F_6thread17LinearCombinationISJ_Li1EffLNS1K_9ScaleType4KindE0ELNS_15FloatRoundStyleE2ESJ_EENS1_15EpilogueDefaultEEEEEvvEEEEvNT_6ParamsE,"ax",@progbits
	.align	128
.text._ZN7cutlass13device_kernelINS_4gemm6kernel13GemmUniversalIN4cute5tupleIJiiiiEEENS1_10collective13CollectiveMmaINS1_34MainloopSm90TmaGmmaWarpSpecializedILi7ENS5_IJNS4_1CILi2EEENSA_ILi1EEESC_EEENS1_35KernelTmaWarpSpecializedCooperativeEEENS5_IJNSA_ILi192EEENSA_ILi64EEESH_EEENS_6half_tENS5_IJlSC_lEEESJ_SK_NS4_8TiledMMAINS4_8MMA_AtomIJNS4_4SM904GMMA25MMA_64x64x16_F32F16F16_SSILNSO_5MajorE0ELSQ_0ELNSO_7ScaleInE1ELSR_1EEEEEENS4_6LayoutISD_NS5_IJSC_NSA_ILi0EEESV_EEEEENS5_IJNS4_10UnderscoreESY_SY_EEEEENS4_13SM90_TMA_LOADENS4_14ComposedLayoutINS4_7SwizzleILi3ELi4ELi3EEENS4_18smem_ptr_flag_bitsILi16EEENSU_INS5_IJNSA_ILi8EEESH_EEENS5_IJSH_SC_EEEEEEEvNS4_8identityENS4_23SM90_TMA_LOAD_MULTICASTES1B_vS1C_EENS_8epilogue10collective6detail29Sm90TmaWarpSpecializedAdapterINS1G_15DefaultEpilogueISJ_SK_SK_NS1F_6thread17LinearCombinationISJ_Li1EffLNS1K_9ScaleType4KindE0ELNS_15FloatRoundStyleE2ESJ_EENS1_15EpilogueDefaultEEEEEvvEEEEvNT_6ParamsE:
        .type           _ZN7cutlass13device_kernelINS_4gemm6kernel13GemmUniversalIN4cute5tupleIJiiiiEEENS1_10collective13CollectiveMmaINS1_34MainloopSm90TmaGmmaWarpSpecializedILi7ENS5_IJNS4_1CILi2EEENSA_ILi1EEESC_EEENS1_35KernelTmaWarpSpecializedCooperativeEEENS5_IJNSA_ILi192EEENSA_ILi64EEESH_EEENS_6half_tENS5_IJlSC_lEEESJ_SK_NS4_8TiledMMAINS4_8MMA_AtomIJNS4_4SM904GMMA25MMA_64x64x16_F32F16F16_SSILNSO_5MajorE0ELSQ_0ELNSO_7ScaleInE1ELSR_1EEEEEENS4_6LayoutISD_NS5_IJSC_NSA_ILi0EEESV_EEEEENS5_IJNS4_10UnderscoreESY_SY_EEEEENS4_13SM90_TMA_LOADENS4_14ComposedLayoutINS4_7SwizzleILi3ELi4ELi3EEENS4_18smem_ptr_flag_bitsILi16EEENSU_INS5_IJNSA_ILi8EEESH_EEENS5_IJSH_SC_EEEEEEEvNS4_8identityENS4_23SM90_TMA_LOAD_MULTICASTES1B_vS1C_EENS_8epilogue10collective6detail29Sm90TmaWarpSpecializedAdapterINS1G_15DefaultEpilogueISJ_SK_SK_NS1F_6thread17LinearCombinationISJ_Li1EffLNS1K_9ScaleType4KindE0ELNS_15FloatRoundStyleE2ESJ_EENS1_15EpilogueDefaultEEEEEvvEEEEvNT_6ParamsE,@function
        .size           _ZN7cutlass13device_kernelINS_4gemm6kernel13GemmUniversalIN4cute5tupleIJiiiiEEENS1_10collective13CollectiveMmaINS1_34MainloopSm90TmaGmmaWarpSpecializedILi7ENS5_IJNS4_1CILi2EEENSA_ILi1EEESC_EEENS1_35KernelTmaWarpSpecializedCooperativeEEENS5_IJNSA_ILi192EEENSA_ILi64EEESH_EEENS_6half_tENS5_IJlSC_lEEESJ_SK_NS4_8TiledMMAINS4_8MMA_AtomIJNS4_4SM904GMMA25MMA_64x64x16_F32F16F16_SSILNSO_5MajorE0ELSQ_0ELNSO_7ScaleInE1ELSR_1EEEEEENS4_6LayoutISD_NS5_IJSC_NSA_ILi0EEESV_EEEEENS5_IJNS4_10UnderscoreESY_SY_EEEEENS4_13SM90_TMA_LOADENS4_14ComposedLayoutINS4_7SwizzleILi3ELi4ELi3EEENS4_18smem_ptr_flag_bitsILi16EEENSU_INS5_IJNSA_ILi8EEESH_EEENS5_IJSH_SC_EEEEEEEvNS4_8identityENS4_23SM90_TMA_LOAD_MULTICASTES1B_vS1C_EENS_8epilogue10collective6detail29Sm90TmaWarpSpecializedAdapterINS1G_15DefaultEpilogueISJ_SK_SK_NS1F_6thread17LinearCombinationISJ_Li1EffLNS1K_9ScaleType4KindE0ELNS_15FloatRoundStyleE2ESJ_EENS1_15EpilogueDefaultEEEEEvvEEEEvNT_6ParamsE,(.L_x_203 - _ZN7cutlass13device_kernelINS_4gemm6kernel13GemmUniversalIN4cute5tupleIJiiiiEEENS1_10collective13CollectiveMmaINS1_34MainloopSm90TmaGmmaWarpSpecializedILi7ENS5_IJNS4_1CILi2EEENSA_ILi1EEESC_EEENS1_35KernelTmaWarpSpecializedCooperativeEEENS5_IJNSA_ILi192EEENSA_ILi64EEESH_EEENS_6half_tENS5_IJlSC_lEEESJ_SK_NS4_8TiledMMAINS4_8MMA_AtomIJNS4_4SM904GMMA25MMA_64x64x16_F32F16F16_SSILNSO_5MajorE0ELSQ_0ELNSO_7ScaleInE1ELSR_1EEEEEENS4_6LayoutISD_NS5_IJSC_NSA_ILi0EEESV_EEEEENS5_IJNS4_10UnderscoreESY_SY_EEEEENS4_13SM90_TMA_LOADENS4_14ComposedLayoutINS4_7SwizzleILi3ELi4ELi3EEENS4_18smem_ptr_flag_bitsILi16EEENSU_INS5_IJNSA_ILi8EEESH_EEENS5_IJSH_SC_EEEEEEEvNS4_8identityENS4_23SM90_TMA_LOAD_MULTICASTES1B_vS1C_EENS_8epilogue10collective6detail29Sm90TmaWarpSpecializedAdapterINS1G_15DefaultEpilogueISJ_SK_SK_NS1F_6thread17LinearCombinationISJ_Li1EffLNS1K_9ScaleType4KindE0ELNS_15FloatRoundStyleE2ESJ_EENS1_15EpilogueDefaultEEEEEvvEEEEvNT_6ParamsE)
        .other          _ZN7cutlass13device_kernelINS_4gemm6kernel13GemmUniversalIN4cute5tupleIJiiiiEEENS1_10collective13CollectiveMmaINS1_34MainloopSm90TmaGmmaWarpSpecializedILi7ENS5_IJNS4_1CILi2EEENSA_ILi1EEESC_EEENS1_35KernelTmaWarpSpecializedCooperativeEEENS5_IJNSA_ILi192EEENSA_ILi64EEESH_EEENS_6half_tENS5_IJlSC_lEEESJ_SK_NS4_8TiledMMAINS4_8MMA_AtomIJNS4_4SM904GMMA25MMA_64x64x16_F32F16F16_SSILNSO_5MajorE0ELSQ_0ELNSO_7ScaleInE1ELSR_1EEEEEENS4_6LayoutISD_NS5_IJSC_NSA_ILi0EEESV_EEEEENS5_IJNS4_10UnderscoreESY_SY_EEEEENS4_13SM90_TMA_LOADENS4_14ComposedLayoutINS4_7SwizzleILi3ELi4ELi3EEENS4_18smem_ptr_flag_bitsILi16EEENSU_INS5_IJNSA_ILi8EEESH_EEENS5_IJSH_SC_EEEEEEEvNS4_8identityENS4_23SM90_TMA_LOAD_MULTICASTES1B_vS1C_EENS_8epilogue10collective6detail29Sm90TmaWarpSpecializedAdapterINS1G_15DefaultEpilogueISJ_SK_SK_NS1F_6thread17LinearCombinationISJ_Li1EffLNS1K_9ScaleType4KindE0ELNS_15FloatRoundStyleE2ESJ_EENS1_15EpilogueDefaultEEEEEvvEEEEvNT_6ParamsE,@"STO_CUDA_ENTRY STV_DEFAULT"
_ZN7cutlass13device_kernelINS_4gemm6kernel13GemmUniversalIN4cute5tupleIJiiiiEEENS1_10collective13CollectiveMmaINS1_34MainloopSm90TmaGmmaWarpSpecializedILi7ENS5_IJNS4_1CILi2EEENSA_ILi1EEESC_EEENS1_35KernelTmaWarpSpecializedCooperativeEEENS5_IJNSA_ILi192EEENSA_ILi64EEESH_EEENS_6half_tENS5_IJlSC_lEEESJ_SK_NS4_8TiledMMAINS4_8MMA_AtomIJNS4_4SM904GMMA25MMA_64x64x16_F32F16F16_SSILNSO_5MajorE0ELSQ_0ELNSO_7ScaleInE1ELSR_1EEEEEENS4_6LayoutISD_NS5_IJSC_NSA_ILi0EEESV_EEEEENS5_IJNS4_10UnderscoreESY_SY_EEEEENS4_13SM90_TMA_LOADENS4_14ComposedLayoutINS4_7SwizzleILi3ELi4ELi3EEENS4_18smem_ptr_flag_bitsILi16EEENSU_INS5_IJNSA_ILi8EEESH_EEENS5_IJSH_SC_EEEEEEEvNS4_8identityENS4_23SM90_TMA_LOAD_MULTICASTES1B_vS1C_EENS_8epilogue10collective6detail29Sm90TmaWarpSpecializedAdapterINS1G_15DefaultEpilogueISJ_SK_SK_NS1F_6thread17LinearCombinationISJ_Li1EffLNS1K_9ScaleType4KindE0ELNS_15FloatRoundStyleE2ESJ_EENS1_15EpilogueDefaultEEEEEvvEEEEvNT_6ParamsE:
[----:B------:R-:W0:Y:S01]  /*0000*/  LDC R1, c[0x0][0x28] ;  /* 0x00000a00ff017b82 */ /* 0x000e220000000800 */
[----:B------:R-:W1:Y:S01]  /*0010*/  S2R R18, SR_TID.X ;  /* 0x0000000000127919 */ /* 0x000e620000002100 */
[----:B------:R-:W-:Y:S01]  /*0020*/  ELECT P0, URZ, PT ;  /* 0x00000000003f782f */ /* 0x000fe20003800000 */
[----:B------:R-:W-:Y:S01]  /*0030*/  BSSY B0, `(.L_x_0) ;  /* 0x000000f000007945 */ /* 0x000fe20003800000 */
[--C-:B-1----:R-:W-:Y:S02]  /*0040*/  SHF.R.U32.HI R0, RZ, 0x5, R18.reuse ;  /* 0x00000005ff007819 */ /* 0x102fe40000011612 */
[----:B------:R-:W-:-:S03]  /*0050*/  SHF.R.U32.HI R3, RZ, 0x7, R18 ;  /* 0x00000007ff037819 */ /* 0x000fc60000011612 */
[----:B------:R-:W1:Y:S04]  /*0060*/  SHFL.IDX PT, R2, R0, RZ, 0x1f ;  /* 0x00001fff00027589 */ /* 0x000e6800000e0000 */
[----:B------:R2:W3:Y:S01]  /*0070*/  SHFL.IDX PT, R5, R3, RZ, 0x1f ;  /* 0x00001fff03057589 */ /* 0x0004e200000e0000 */
[----:B-1----:R-:W-:-:S13]  /*0080*/  ISETP.NE.OR P0, PT, R2, RZ, !P0 ;  /* 0x000000ff0200720c */ /* 0x002fda0004705670 */
[----:B0-23--:R-:W-:Y:S05]  /*0090*/  @P0 BRA `(.L_x_1) ;  /* 0x0000000000200947 */ /* 0x00dfea0003800000 */
[----:B------:R-:W-:Y:S02]  /*00a0*/  ULDC.64 UR4, c[0x0][0x198] ;  /* 0x0000660000047ab9 */ /* 0x000fe40000000a00 */
[----:B------:R-:W-:Y:S02]  /*00b0*/  UIADD3 UR6, UP0, UR4, 0xf0, URZ ;  /* 0x000000f004067890 */ /* 0x000fe4000ff1e03f */
[----:B------:R-:W-:Y:S02]  /*00c0*/  UIADD3 UR4, UP1, UR4, 0x1f0, URZ ;  /* 0x000001f004047890 */ /* 0x000fe4000ff3e03f */
[----:B------:R-:W-:Y:S02]  /*00d0*/  UIADD3.X UR7, URZ, UR5, URZ, UP0, !UPT ;  /* 0x000000053f077290 */ /* 0x000fe400087fe43f */
[----:B------:R-:W-:-:S07]  /*00e0*/  UIADD3.X UR5, URZ, UR5, URZ, UP1, !UPT ;  /* 0x000000053f057290 */ /* 0x000fce0008ffe43f */
[----:B------:R0:W-:Y:S02]  /*00f0*/  UTMACCTL.PF [UR6] ;  /* 0x00000000060079b9 */ /* 0x0001e40008040000 */
[----:B------:R0:W-:Y:S02]  /*0100*/  UTMACCTL.PF [UR4] ;  /* 0x00000000040079b9 */ /* 0x0001e40008040000 */
[----:B0-----:R-:W-:Y:S01]  /*0110*/  NOP ;  /* 0x0000000000007918 */ /* 0x001fe20000000000 */
.L_x_1:
[----:B------:R-:W-:Y:S05]  /*0120*/  BSYNC B0 ;  /* 0x0000000000007941 */ /* 0x000fea0003800000 */
.L_x_0:
[----:B------:R-:W0:Y:S02]  /*0130*/  SHFL.IDX PT, R3, R0, RZ, 0x1f ;  /* 0x00001fff00037589 */ /* 0x000e2400000e0000 */
[----:B0-----:R-:W-:-:S13]  /*0140*/  ISETP.NE.AND P0, PT, R3, RZ, PT ;  /* 0x000000ff0300720c */ /* 0x001fda0003f05270 */
[----:B------:R-:W-:Y:S05]  /*0150*/  @P0 BRA `(.L_x_2) ;  /* 0x0000000000700947 */ /* 0x000fea0003800000 */
[----:B------:R-:W0:Y:S01]  /*0160*/  S2UR UR8, SR_CgaCtaId ;  /* 0x00000000000879c3 */ /* 0x000e220000008800 */
[----:B------:R-:W-:Y:S01]  /*0170*/  UMOV UR4, 0x400 ;  /* 0x0000040000047882 */ /* 0x000fe20000000000 */
[----:B------:R-:W-:Y:S01]  /*0180*/  UMOV UR5, 0x1 ;  /* 0x0000000100057882 */ /* 0x000fe20000000000 */
[----:B------:R-:W-:Y:S01]  /*0190*/  UMOV UR6, 0x4 ;  /* 0x0000000400067882 */ /* 0x000fe20000000000 */
[----:B------:R-:W-:Y:S01]  /*01a0*/  ELECT P0, URZ, PT ;  /* 0x00000000003f782f */ /* 0x000fe20003800000 */
[----:B------:R-:W-:-:S04]  /*01b0*/  UIADD3 UR6, -UR6, 0x100000, URZ ;  /* 0x0010000006067890 */ /* 0x000fc8000fffe13f */
[----:B------:R-:W-:Y:S02]  /*01c0*/  USHF.L.U32 UR7, UR6, 0xb, URZ ;  /* 0x0000000b06077899 */ /* 0x000fe4000800063f */
[----:B------:R-:W-:Y:S02]  /*01d0*/  USHF.L.U32 UR6, UR6, 0x1, URZ ;  /* 0x0000000106067899 */ /* 0x000fe4000800063f */
[----:B0-----:R-:W-:Y:S02]  /*01e0*/  ULEA UR8, UR8, UR4, 0x18 ;  /* 0x0000000408087291 */ /* 0x001fe4000f8ec03f */
[----:B------:R-:W-:-:S04]  /*01f0*/  UIADD3 UR4, -UR5, 0x100000, URZ ;  /* 0x0010000005047890 */ /* 0x000fc8000fffe13f */
[----:B------:R-:W-:Y:S02]  /*0200*/  USHF.L.U32 UR5, UR4, 0xb, URZ ;  /* 0x0000000b04057899 */ /* 0x000fe4000800063f */
[----:B------:R-:W-:Y:S01]  /*0210*/  USHF.L.U32 UR4, UR4, 0x1, URZ ;  /* 0x0000000104047899 */ /* 0x000fe2000800063f */
[----:B------:R-:W0:Y:S11]  /*0220*/  FENCE.VIEW.ASYNC.S ;  /* 0x00000000000073c6 */ /* 0x000e360000000000 */
[----:B0-----:R0:W1:Y:S01]  /*0230*/  SYNCS.EXCH.64 URZ, [UR8], UR4 ;  /* 0x00000004083f75b2 */ /* 0x0010620008000100 */
[----:B------:R0:W2:Y:S01]  /*0240*/  SYNCS.EXCH.64 URZ, [UR8+0x38], UR6 ;  /* 0x00003806083f75b2 */ /* 0x0000a20008000100 */
[----:B------:R0:W3:Y:S01]  /*0250*/  SYNCS.EXCH.64 URZ, [UR8+0x8], UR4 ;  /* 0x00000804083f75b2 */ /* 0x0000e20008000100 */
[----:B------:R0:W4:Y:S01]  /*0260*/  SYNCS.EXCH.64 URZ, [UR8+0x40], UR6 ;  /* 0x00004006083f75b2 */ /* 0x0001220008000100 */
[----:B------:R0:W0:Y:S01]  /*0270*/  SYNCS.EXCH.64 URZ, [UR8+0x10], UR4 ;  /* 0x00001004083f75b2 */ /* 0x0000220008000100 */
        /* <DEDUP_REMOVED lines=9> */
[----:B------:R-:W-:Y:S01]  /*0310*/  NOP ;  /* 0x0000000000007918 */ /* 0x000fe20000000000 */
.L_x_2:
[----:B------:R-:W-:Y:S01]  /*0320*/  SHF.R.S32.HI R7, RZ, 0x1f, R18 ;  /* 0x0000001fff077819 */ /* 0x000fe20000011412 */
[----:B------:R-:W5:Y:S01]  /*0330*/  SHFL.IDX PT, R0, R0, RZ, 0x1f ;  /* 0x00001fff00007589 */ /* 0x000f6200000e0000 */
[----:B0-----:R-:W0:Y:S01]  /*0340*/  S2UR UR8, SR_CTAID.X ;  /* 0x00000000000879c3 */ /* 0x001e220000002500 */
[----:B------:R-:W-:Y:S02]  /*0350*/  ELECT P0, URZ, PT ;  /* 0x00000000003f782f */ /* 0x000fe40003800000 */
[----:B------:R-:W-:Y:S01]  /*0360*/  LEA.HI R7, R7, R18, RZ, 0x7 ;  /* 0x0000001207077211 */ /* 0x000fe200078f38ff */
[----:B------:R-:W1:Y:S01]  /*0370*/  S2R R4, SR_CTAID.Y ;  /* 0x0000000000047919 */ /* 0x000e620000002600 */
[----:B------:R-:W-:Y:S01]  /*0380*/  SHF.R.S32.HI R8, RZ, 0x1f, R3 ;  /* 0x0000001fff087819 */ /* 0x000fe20000011403 */
[----:B------:R-:W-:Y:S01]  /*0390*/  ULDC UR4, c[0x0][0x150] ;  /* 0x0000540000047ab9 */ /* 0x000fe20000000800 */
[----:B------:R-:W-:Y:S01]  /*03a0*/  LOP3.LUT R7, R7, 0xffffff80, RZ, 0xc0, !PT ;  /* 0xffffff8007077812 */ /* 0x000fe200078ec0ff */
[----:B------:R-:W-:Y:S01]  /*03b0*/  NOP ;  /* 0x0000000000007918 */ /* 0x000fe20000000000 */
[----:B------:R-:W-:Y:S01]  /*03c0*/  LEA.HI R8, R8, R3, RZ, 0x2 ;  /* 0x0000000308087211 */ /* 0x000fe200078f10ff */
[----:B------:R-:W2:Y:S01]  /*03d0*/  LDC R10, c[0x0][0x144] ;  /* 0x00005100ff0a7b82 */ /* 0x000ea20000000800 */
[----:B------:R-:W-:Y:S01]  /*03e0*/  NOP ;  /* 0x0000000000007918 */ /* 0x000fe20000000000 */
[----:B------:R-:W-:Y:S01]  /*03f0*/  IMAD.IADD R6, R18, 0x1, -R7 ;  /* 0x0000000112067824 */ /* 0x000fe200078e0a07 */
[----:B------:R-:W-:Y:S01]  /*0400*/  LOP3.LUT R8, R8, 0x3ffffffc, RZ, 0xc0, !PT ;  /* 0x3ffffffc08087812 */ /* 0x000fe200078ec0ff */
[----:B------:R-:W-:Y:S01]  /*0410*/  IMAD.MOV.U32 R23, RZ, RZ, 0x1 ;  /* 0x00000001ff177424 */ /* 0x000fe200078e00ff */
[----:B------:R-:W-:-:S02]  /*0420*/  ISETP.NE.AND P3, PT, R5, RZ, PT ;  /* 0x000000ff0500720c */ /* 0x000fc40003f65270 */
[----:B------:R-:W-:Y:S01]  /*0430*/  SHF.R.S32.HI R7, RZ, 0x1f, R6 ;  /* 0x0000001fff077819 */ /* 0x000fe20000011406 */
[----:B------:R-:W-:Y:S01]  /*0440*/  IMAD.IADD R8, R3, 0x1, -R8 ;  /* 0x0000000103087824 */ /* 0x000fe200078e0a08 */
[----:B------:R-:W3:Y:S02]  /*0450*/  LDC R13, c[0x0][0x140] ;  /* 0x00005000ff0d7b82 */ /* 0x000ee40000000800 */
[----:B------:R-:W-:Y:S02]  /*0460*/  LEA.HI R7, R7, R6, RZ, 0x3 ;  /* 0x0000000607077211 */ /* 0x000fe400078f18ff */
[----:B-----5:R-:W-:Y:S02]  /*0470*/  ISETP.NE.OR P0, PT, R0, RZ, !P0 ;  /* 0x000000ff0000720c */ /* 0x020fe40004705670 */
[--C-:B------:R-:W-:Y:S02]  /*0480*/  SHF.R.S32.HI R0, RZ, 0x3, R7.reuse ;  /* 0x00000003ff007819 */ /* 0x100fe40000011407 */
[----:B------:R-:W-:-:S02]  /*0490*/  SHF.R.S32.HI R7, RZ, 0x1f, R7 ;  /* 0x0000001fff077819 */ /* 0x000fc40000011407 */
[----:B0-----:R-:W-:Y:S02]  /*04a0*/  I2FP.F32.U32 R9, UR8 ;  /* 0x0000000800097c45 */ /* 0x001fe40008201000 */
[----:B------:R-:W-:-:S03]  /*04b0*/  LEA.HI R7, R7, R0, RZ, 0x2 ;  /* 0x0000000007077211 */ /* 0x000fc600078f10ff */
[----:B------:R-:W-:Y:S01]  /*04c0*/  FMUL R9, R9, UR4 ;  /* 0x0000000409097c20 */ /* 0x000fe20008400000 */
[----:B------:R-:W-:Y:S01]  /*04d0*/  LOP3.LUT R7, R7, 0xfffffffc, RZ, 0xc0, !PT ;  /* 0xfffffffc07077812 */ /* 0x000fe200078ec0ff */
[----:B------:R-:W-:Y:S01]  /*04e0*/  VOTEU.ALL UP0, P0 ;  /* 0x00000000003f7886 */ /* 0x000fe20000000000 */
[----:B-1----:R-:W-:Y:S01]  /*04f0*/  I2FP.F32.U32 R3, R4 ;  /* 0x0000000400037245 */ /* 0x002fe20000201000 */
[----:B------:R-:W-:Y:S01]  /*0500*/  ULDC UR4, c[0x0][0x154] ;  /* 0x0000550000047ab9 */ /* 0x000fe20000000800 */
[----:B------:R-:W-:Y:S01]  /*0510*/  VOTEU.ALL UP1, P0 ;  /* 0x00000000003f7886 */ /* 0x000fe20000020000 */
[----:B------:R-:W0:Y:S01]  /*0520*/  F2I.U32.TRUNC.NTZ R9, R9 ;  /* 0x0000000900097305 */ /* 0x000e22000020f000 */
[----:B------:R-:W-:Y:S01]  /*0530*/  IMAD.IADD R7, R0, 0x1, -R7 ;  /* 0x0000000100077824 */ /* 0x000fe200078e0a07 */
[----:B------:R-:W1:Y:S01]  /*0540*/  @!UP0 S2UR UR7, SR_CgaCtaId ;  /* 0x00000000000789c3 */ /* 0x000e620000008800 */
[----:B------:R-:W-:Y:S01]  /*0550*/  FMUL R12, R3, UR4 ;  /* 0x00000004030c7c20 */ /* 0x000fe20008400000 */
[----:B------:R-:W-:Y:S01]  /*0560*/  UMOV UR4, 0x20 ;  /* 0x0000002000047882 */ /* 0x000fe20000000000 */
[----:B------:R-:W-:Y:S01]  /*0570*/  IMAD R8, R8, 0x4, R7 ;  /* 0x0000000408087824 */ /* 0x000fe200078e0207 */
[----:B------:R-:W-:Y:S01]  /*0580*/  @!UP0 UMOV UR6, 0x400 ;  /* 0x0000040000068882 */ /* 0x000fe20000000000 */
[----:B------:R-:W-:-:S04]  /*0590*/  @!UP0 UIADD3 UR4, -UR4, 0x100000, URZ ;  /* 0x0010000004048890 */ /* 0x000fc8000fffe13f */
[----:B------:R-:W-:Y:S02]  /*05a0*/  @!UP0 USHF.L.U32 UR5, UR4, 0xb, URZ ;  /* 0x0000000b04058899 */ /* 0x000fe4000800063f */
[----:B------:R-:W-:Y:S01]  /*05b0*/  @!UP0 USHF.L.U32 UR4, UR4, 0x1, URZ ;  /* 0x0000000104048899 */ /* 0x000fe2000800063f */
[----:B---3--:R-:W-:Y:S01]  /*05c0*/  ISETP.EQ.U32.AND P2, PT, R13, 0x1, PT ;  /* 0x000000010d00780c */ /* 0x008fe20003f42070 */
[----:B------:R-:W3:Y:S01]  /*05d0*/  F2I.U32.TRUNC.NTZ R12, R12 ;  /* 0x0000000c000c7305 */ /* 0x000ee2000020f000 */
[----:B------:R-:W-:Y:S01]  /*05e0*/  LEA.HI R0, R8, R8, RZ, 0x1 ;  /* 0x0000000808007211 */ /* 0x000fe200078f08ff */
[----:B------:R-:W5:Y:S03]  /*05f0*/  LDC R7, c[0x0][0x148] ;  /* 0x00005200ff077b82 */ /* 0x000f660000000800 */
[----:B------:R-:W-:Y:S01]  /*0600*/  LOP3.LUT R11, R0, 0xfffffffe, RZ, 0xc0, !PT ;  /* 0xfffffffe000b7812 */ /* 0x000fe200078ec0ff */
[----:B0-----:R-:W-:Y:S01]  /*0610*/  IMAD.MOV R15, RZ, RZ, -R9 ;  /* 0x000000ffff0f7224 */ /* 0x001fe200078e0a09 */
[----:B------:R-:W-:-:S03]  /*0620*/  SHF.R.S32.HI R9, RZ, 0x1f, R2 ;  /* 0x0000001fff097819 */ /* 0x000fc60000011402 */
[----:B--2---:R-:W-:Y:S01]  /*0630*/  IMAD R3, R10, R15, UR8 ;  /* 0x000000080a037e24 */ /* 0x004fe2000f8e020f */
[----:B------:R-:W-:Y:S01]  /*0640*/  LEA.HI R9, R9, R2, RZ, 0x2 ;  /* 0x0000000209097211 */ /* 0x000fe200078f10ff */
[C---:B------:R-:W-:Y:S02]  /*0650*/  IMAD.IADD R0, R8.reuse, 0x1, -R11 ;  /* 0x0000000108007824 */ /* 0x040fe400078e0a0b */
[----:B------:R-:W-:Y:S01]  /*0660*/  IMAD.SHL.U32 R11, R8, 0x4, RZ ;  /* 0x00000004080b7824 */ /* 0x000fe200078e00ff */
[----:B------:R-:W-:Y:S01]  /*0670*/  LOP3.LUT R9, R9, 0xfffffffc, RZ, 0xc0, !PT ;  /* 0xfffffffc09097812 */ /* 0x000fe200078ec0ff */
[----:B---3--:R-:W-:Y:S01]  /*0680*/  IMAD.MOV R24, RZ, RZ, -R12 ;  /* 0x000000ffff187224 */ /* 0x008fe200078e0a0c */
[----:B------:R-:W-:Y:S01]  /*0690*/  ISETP.NE.AND P4, PT, R0, R3, PT ;  /* 0x000000030000720c */ /* 0x000fe20003f85270 */
[----:B-1----:R-:W-:Y:S01]  /*06a0*/  @!UP0 ULEA UR6, UR7, UR6, 0x18 ;  /* 0x0000000607068291 */ /* 0x002fe2000f8ec03f */
[----:B------:R-:W-:Y:S01]  /*06b0*/  LOP3.LUT R22, R8, 0xc, R11, 0x78, !PT ;  /* 0x0000000c08167812 */ /* 0x000fe200078e780b */
[----:B------:R-:W-:Y:S01]  /*06c0*/  IMAD.IADD R0, R2, 0x1, -R9 ;  /* 0x0000000102007824 */ /* 0x000fe200078e0a09 */
[----:B------:R-:W-:Y:S01]  /*06d0*/  VOTEU.ALL UP0, P0 ;  /* 0x00000000003f7886 */ /* 0x000fe20000000000 */
[----:B------:R-:W-:Y:S01]  /*06e0*/  LOP3.LUT P0, RZ, R6, 0x7, RZ, 0xc0, !PT ;  /* 0x0000000706ff7812 */ /* 0x000fe2000780c0ff */
[----:B------:R-:W-:-:S02]  /*06f0*/  VIADD R6, R5, 0xffffffff ;  /* 0xffffffff05067836 */ /* 0x000fc40000000000 */
[----:B------:R-:W-:Y:S01]  /*0700*/  ISETP.NE.AND P1, PT, R0, 0x3, PT ;  /* 0x000000030000780c */ /* 0x000fe20003f25270 */
[----:B-----5:R-:W-:Y:S01]  /*0710*/  IMAD R9, R7, R24, R4 ;  /* 0x0000001807097224 */ /* 0x020fe200078e0204 */
[----:B------:R-:W-:Y:S02]  /*0720*/  ISETP.LT.U32.AND P0, PT, R22, 0x2, !P0 ;  /* 0x000000021600780c */ /* 0x000fe40004701070 */
[----:B------:R-:W-:Y:S01]  /*0730*/  ISETP.EQ.OR P1, PT, R0, RZ, !P1 ;  /* 0x000000ff0000720c */ /* 0x000fe20004f22670 */
[----:B------:R-:W0:Y:S02]  /*0740*/  FENCE.VIEW.ASYNC.S ;  /* 0x00000000000073c6 */ /* 0x000e240000000000 */
[----:B0-----:R0:W1:Y:S01]  /*0750*/  @!UP0 SYNCS.EXCH.64 URZ, [UR6+0x80], UR4 ;  /* 0x00008004063f85b2 */ /* 0x0010620008000100 */
[----:B------:R-:W-:Y:S02]  /*0760*/  @P4 LEA.HI R2, R22, R22, RZ, 0x1 ;  /* 0x0000001616024211 */ /* 0x000fe400078f08ff */
[----:B------:R-:W-:-:S02]  /*0770*/  ISETP.EQ.AND P1, PT, R5, RZ, P1 ;  /* 0x000000ff0500720c */ /* 0x000fc40000f22270 */
[----:B------:R-:W-:Y:S02]  /*0780*/  @P4 SHF.R.S32.HI R2, RZ, 0x1, R2 ;  /* 0x00000001ff024819 */ /* 0x000fe40000011402 */
[----:B------:R-:W-:Y:S02]  /*0790*/  ISETP.GE.U32.AND P6, PT, R6, 0x2, PT ;  /* 0x000000020600780c */ /* 0x000fe40003fc6070 */
[----:B------:R-:W-:Y:S02]  /*07a0*/  @P4 ISETP.NE.AND P5, PT, R2, R9, PT ;  /* 0x000000090200420c */ /* 0x000fe40003fa5270 */
[----:B------:R-:W-:Y:S02]  /*07b0*/  SEL R2, RZ, 0x1, !P0 ;  /* 0x00000001ff027807 */ /* 0x000fe40004000000 */
[----:B------:R-:W-:Y:S02]  /*07c0*/  @P4 SEL R23, RZ, 0x1, P5 ;  /* 0x00000001ff174807 */ /* 0x000fe40002800000 */
[----:B------:R-:W-:Y:S01]  /*07d0*/  SEL R19, RZ, 0x1, !P1 ;  /* 0x00000001ff137807 */ /* 0x000fe20004800000 */
[----:B------:R0:W2:Y:S01]  /*07e0*/  @!UP1 SYNCS.EXCH.64 URZ, [UR6+0x88], UR4 ;  /* 0x00008804063f95b2 */ /* 0x0000a20008000100 */
[----:B------:R-:W-:Y:S01]  /*07f0*/  LOP3.LUT R23, R23, R2, RZ, 0xc0, !PT ;  /* 0x0000000217177212 */ /* 0x000fe200078ec0ff */
[----:B------:R-:W-:Y:S01]  /*0800*/  NOP ;  /* 0x0000000000007918 */ /* 0x000fe20000000000 */
[----:B------:R-:W-:Y:S01]  /*0810*/  SEL R19, R19, 0x2, P6 ;  /* 0x0000000213137807 */ /* 0x000fe20003000000 */
[----:B------:R-:W-:Y:S06]  /*0820*/  @!P2 BRA `(.L_x_3) ;  /* 0x000000000008a947 */ /* 0x000fec0003800000 */
[----:B-12-4-:R-:W-:Y:S01]  /*0830*/  UCGABAR_ARV ;  /* 0x00000000000079c7 */ /* 0x016fe20008000000 */
[----:B------:R-:W-:Y:S05]  /*0840*/  BRA `(.L_x_4) ;  /* 0x0000000000047947 */ /* 0x000fea0003800000 */
.L_x_3:
[----:B-12-4-:R-:W-:Y:S01]  /*0850*/  NOP ;  /* 0x0000000000007918 */ /* 0x016fe20000000000 */
.L_x_4:
[----:B------:R-:W1:Y:S01]  /*0860*/  LDC R2, c[0x0][0x65c] ;  /* 0x00019700ff027b82 */ /* 0x000e620000000800 */
[----:B------:R-:W-:Y:S01]  /*0870*/  LOP3.LUT R5, R5, 0xfffff7ff, RZ, 0xc0, !PT ;  /* 0xfffff7ff05057812 */ /* 0x000fe200078ec0ff */
[----:B------:R-:W-:Y:S02]  /*0880*/  IMAD.U32 R8, RZ, RZ, UR8 ;  /* 0x00000008ff087e24 */ /* 0x000fe4000f8e00ff */
[----:B------:R-:W-:Y:S01]  /*0890*/  IMAD.MOV.U32 R9, RZ, RZ, RZ ;  /* 0x000000ffff097224 */ /* 0x000fe200078e00ff */
[----:B-1----:R-:W-:-:S13]  /*08a0*/  ISETP.NE.AND P1, PT, R2, 0x1, PT ;  /* 0x000000010200780c */ /* 0x002fda0003f25270 */
[----:B------:R-:W1:Y:S01]  /*08b0*/  @P1 LDC R17, c[0x0][0x10] ;  /* 0x00000400ff111b82 */ /* 0x000e620000000800 */
[----:B------:R-:W-:Y:S01]  /*08c0*/  @P1 LOP3.LUT R5, R5, 0x800, RZ, 0xfc, !PT ;  /* 0x0000080005051812 */ /* 0x000fe200078efcff */
[----:B------:R-:W-:Y:S02]  /*08d0*/  @P1 IMAD.MOV.U32 R5, RZ, RZ, RZ ;  /* 0x000000ffff051224 */ /* 0x000fe400078e00ff */
[----:B------:R-:W-:-:S04]  /*08e0*/  @P1 IMAD.MOV.U32 R13, RZ, RZ, RZ ;  /* 0x000000ffff0d1224 */ /* 0x000fc800078e00ff */
[----:B------:R-:W2:Y:S01]  /*08f0*/  @!P1 LDC R11, c[0x0][0xc] ;  /* 0x00000300ff0b9b82 */ /* 0x000ea20000000800 */
[----:B-1----:R-:W-:-:S04]  /*0900*/  @P1 IMAD.WIDE.U32 R16, R17, UR8, R4 ;  /* 0x0000000811101c25 */ /* 0x002fc8000f8e0004 */
[----:B------:R-:W-:Y:S02]  /*0910*/  @P1 IMAD.IADD R17, R17, 0x1, R13 ;  /* 0x0000000111111824 */ /* 0x000fe400078e020d */
[----:B--2---:R-:W-:-:S04]  /*0920*/  @!P1 IMAD.WIDE.U32 R8, R4, R11, R8 ;  /* 0x0000000b04089225 */ /* 0x004fc800078e0008 */
[----:B------:R-:W-:Y:S02]  /*0930*/  @!P1 IMAD.MOV.U32 R16, RZ, RZ, R8 ;  /* 0x000000ffff109224 */ /* 0x000fe400078e0008 */
[----:B------:R-:W-:Y:S01]  /*0940*/  @!P1 IMAD.MOV.U32 R17, RZ, RZ, R9 ;  /* 0x000000ffff119224 */ /* 0x000fe200078e0009 */
[----:B------:R-:W-:Y:S06]  /*0950*/  @!P2 BRA `(.L_x_5) ;  /* 0x00000000000ca947 */ /* 0x000fec0003800000 */
[----:B------:R-:W-:Y:S01]  /*0960*/  UCGABAR_WAIT ;  /* 0x0000000000007dc7 */ /* 0x000fe20008000000 */
[----:B------:R-:W-:Y:S01]  /*0970*/  CCTL.IVALL ;  /* 0x00000000ff00798f */ /* 0x000fe20002000000 */
[----:B------:R-:W-:Y:S05]  /*0980*/  BRA `(.L_x_6) ;  /* 0x0000000000047947 */ /* 0x000fea0003800000 */
.L_x_5:
[----:B------:R-:W-:Y:S06]  /*0990*/  BAR.SYNC.DEFER_BLOCKING 0x0 ;  /* 0x0000000000007b1d */ /* 0x000fec0000010000 */
.L_x_6:
[----:B------:R-:W-:Y:S05]  /*09a0*/  @!P3 BRA `(.L_x_7) ;  /* 0x0000006c00c4b947 */ /* 0x000fea0003800000 */
[----:B------:R-:W-:-:S13]  /*09b0*/  ISETP.GT.U32.AND P0, PT, R6, 0x1, PT ;  /* 0x000000010600780c */ /* 0x000fda0003f04070 */
[----:B0-----:R-:W-:Y:S05]  /*09c0*/  @P0 EXIT ;  /* 0x000000000000094d */ /* 0x001fea0003800000 */
[----:B------:R-:W-:Y:S01]  /*09d0*/  ULDC.64 UR4, c[0x0][0x650] ;  /* 0x0001940000047ab9 */ /* 0x000fe20000000a00 */
[----:B------:R-:W-:Y:S01]  /*09e0*/  PRMT R0, RZ, 0x7610, R0 ;  /* 0x00007610ff007816 */ /* 0x000fe20000000000 */
[----:B------:R-:W-:Y:S01]  /*09f0*/  IMAD.MOV.U32 R100, RZ, RZ, -0x1 ;  /* 0xffffffffff647424 */ /* 0x000fe200078e00ff */
[----:B------:R-:W-:Y:S01]  /*0a00*/  ISETP.GE.U32.AND P0, PT, R16, UR4, PT ;  /* 0x0000000410007c0c */ /* 0x000fe2000bf06070 */
[----:B------:R-:W-:Y:S02]  /*0a10*/  IMAD.MOV.U32 R92, RZ, RZ, -0x1 ;  /* 0xffffffffff5c7424 */ /* 0x000fe400078e00ff */
[----:B------:R-:W-:Y:S01]  /*0a20*/  IMAD.MOV.U32 R89, RZ, RZ, -0x1 ;  /* 0xffffffffff597424 */ /* 0x000fe200078e00ff */
[----:B------:R-:W-:-:S13]  /*0a30*/  ISETP.GE.U32.AND.EX P0, PT, R17, UR5, PT, P0 ;  /* 0x0000000511007c0c */ /* 0x000fda000bf06100 */
[----:B------:R-:W-:Y:S05]  /*0a40*/  @P0 BRA `(.L_x_8) ;  /* 0x0000000400280947 */ /* 0x000fea0003800000 */
[----:B------:R-:W0:Y:S01]  /*0a50*/  LDC.64 R20, c[0x0][0x628] ;  /* 0x00018a00ff147b82 */ /* 0x000e220000000a00 */
[----:B------:R-:W-:Y:S02]  /*0a60*/  IMAD.MOV.U32 R8, RZ, RZ, R16 ;  /* 0x000000ffff087224 */ /* 0x000fe400078e0010 */
[----:B------:R-:W-:-:S05]  /*0a70*/  IMAD.MOV.U32 R9, RZ, RZ, R17 ;  /* 0x000000ffff097224 */ /* 0x000fca00078e0011 */
[----:B------:R-:W1:Y:S08]  /*0a80*/  LDC R0, c[0x0][0x630] ;  /* 0x00018c00ff007b82 */ /* 0x000e700000000800 */
[----:B------:R-:W2:Y:S01]  /*0a90*/  LDC.64 R26, c[0x0][0x620] ;  /* 0x00018800ff1a7b82 */ /* 0x000ea20000000a00 */
[----:B0-----:R-:W-:-:S04]  /*0aa0*/  ISETP.NE.U32.AND P0, PT, R20, RZ, PT ;  /* 0x000000ff1400720c */ /* 0x001fc80003f05070 */
[----:B------:R-:W-:-:S13]  /*0ab0*/  ISETP.NE.AND.EX P0, PT, R21, RZ, PT, P0 ;  /* 0x000000ff1500720c */ /* 0x000fda0003f05300 */
[----:B-12---:R-:W-:Y:S05]  /*0ac0*/  @!P0 BRA `(.L_x_9) ;  /* 0x0000000000288947 */ /* 0x006fea0003800000 */
[----:B------:R-:W0:Y:S02]  /*0ad0*/  LDC R13, c[0x0][0x634] ;  /* 0x00018d00ff0d7b82 */ /* 0x000e240000000800 */
[----:B0-----:R-:W-:-:S05]  /*0ae0*/  IADD3 R13, P0, R16, R13, RZ ;  /* 0x0000000d100d7210 */ /* 0x001fca0007f1e0ff */
[----:B------:R-:W-:-:S04]  /*0af0*/  IMAD.X R15, RZ, RZ, R17, P0 ;  /* 0x000000ffff0f7224 */ /* 0x000fc800000e0611 */
[----:B------:R-:W-:-:S04]  /*0b00*/  IMAD.WIDE.U32 R8, R15, R20, RZ ;  /* 0x000000140f087225 */ /* 0x000fc800078e00ff */
[----:B------:R-:W-:-:S04]  /*0b10*/  IMAD.WIDE.U32 R10, P0, R13, R21, R8 ;  /* 0x000000150d0a7225 */ /* 0x000fc80007800008 */
[----:B------:R-:W-:-:S04]  /*0b20*/  IMAD.WIDE.U32 R8, R13, R20, RZ ;  /* 0x000000140d087225 */ /* 0x000fc800078e00ff */
[----:B------:R-:W-:Y:S01]  /*0b30*/  IMAD.X R13, RZ, RZ, RZ, P0 ;  /* 0x000000ffff0d7224 */ /* 0x000fe200000e06ff */
[----:B------:R-:W-:Y:S01]  /*0b40*/  IADD3 RZ, P0, R9, R10, RZ ;  /* 0x0000000a09ff7210 */ /* 0x000fe20007f1e0ff */
[----:B------:R-:W-:-:S04]  /*0b50*/  IMAD.MOV.U32 R12, RZ, RZ, R11 ;  /* 0x000000ffff0c7224 */ /* 0x000fc800078e000b */
[----:B------:R-:W-:-:S08]  /*0b60*/  IMAD.WIDE.U32.X R8, R15, R21, R12, P0 ;  /* 0x000000150f087225 */ /* 0x000fd000000e040c */
.L_x_9:
[----:B------:R-:W0:Y:S01]  /*0b70*/  LDC.64 R20, c[0x0][0x640] ;  /* 0x00019000ff147b82 */ /* 0x000e220000000a00 */
[--C-:B------:R-:W-:Y:S01]  /*0b80*/  SHF.R.U64 R89, R8, R0, R9.reuse ;  /* 0x0000000008597219 */ /* 0x100fe20000001209 */
[----:B------:R-:W-:Y:S01]  /*0b90*/  IMAD R28, R7, R24, R4 ;  /* 0x00000018071c7224 */ /* 0x000fe200078e0204 */
[----:B------:R-:W-:Y:S01]  /*0ba0*/  SHF.R.U32.HI R0, RZ, R0, R9 ;  /* 0x00000000ff007219 */ /* 0x000fe20000011609 */
[----:B------:R-:W-:Y:S01]  /*0bb0*/  IMAD.MOV.U32 R25, RZ, RZ, 0x1 ;  /* 0x00000001ff197424 */ /* 0x000fe200078e00ff */
[----:B------:R-:W-:-:S03]  /*0bc0*/  IADD3 R5, P0, RZ, -R89, RZ ;  /* 0x80000059ff057210 */ /* 0x000fc60007f1e0ff */
[----:B------:R-:W1:Y:S02]  /*0bd0*/  LDC R6, c[0x0][0x618] ;  /* 0x00018600ff067b82 */ /* 0x000e640000000800 */
[----:B------:R-:W-:-:S04]  /*0be0*/  IMAD.X R9, RZ, RZ, ~R0, P0 ;  /* 0x000000ffff097224 */ /* 0x000fc800000e0e00 */
[-C--:B------:R-:W-:Y:S02]  /*0bf0*/  IMAD R0, R9, R26.reuse, RZ ;  /* 0x0000001a09007224 */ /* 0x080fe400078e02ff */
[----:B------:R-:W2:Y:S01]  /*0c00*/  LDC R11, c[0x0][0x608] ;  /* 0x00018200ff0b7b82 */ /* 0x000ea20000000800 */
[----:B------:R-:W-:-:S04]  /*0c10*/  IMAD.WIDE.U32 R8, R5, R26, R16 ;  /* 0x0000001a05087225 */ /* 0x000fc800078e0010 */
[----:B------:R-:W-:-:S03]  /*0c20*/  IMAD R5, R5, R27, R0 ;  /* 0x0000001b05057224 */ /* 0x000fc600078e0200 */
[----:B------:R-:W3:Y:S01]  /*0c30*/  LDC R12, c[0x0][0x658] ;  /* 0x00019600ff0c7b82 */ /* 0x000ee20000000800 */
[----:B0-----:R-:W-:Y:S01]  /*0c40*/  ISETP.NE.U32.AND P0, PT, R20, RZ, PT ;  /* 0x000000ff1400720c */ /* 0x001fe20003f05070 */
[----:B------:R-:W-:Y:S02]  /*0c50*/  IMAD.IADD R5, R9, 0x1, R5 ;  /* 0x0000000109057824 */ /* 0x000fe400078e0205 */
[----:B------:R-:W-:Y:S01]  /*0c60*/  IMAD.MOV.U32 R9, RZ, RZ, -0x1 ;  /* 0xffffffffff097424 */ /* 0x000fe200078e00ff */
[----:B------:R-:W-:-:S03]  /*0c70*/  ISETP.NE.AND.EX P0, PT, R21, RZ, PT, P0 ;  /* 0x000000ff1500720c */ /* 0x000fc60003f05300 */
[----:B------:R-:W0:Y:S01]  /*0c80*/  LDC R15, c[0x0][0x600] ;  /* 0x00018000ff0f7b82 */ /* 0x000e220000000800 */
[-CC-:B-1----:R-:W-:Y:S02]  /*0c90*/  SHF.R.U64 R13, R8, R6.reuse, R5.reuse ;  /* 0x00000006080d7219 */ /* 0x182fe40000001205 */
[----:B------:R-:W-:-:S05]  /*0ca0*/  SHF.R.U32.HI R0, RZ, R6, R5 ;  /* 0x00000006ff007219 */ /* 0x000fca0000011605 */
[----:B------:R-:W1:Y:S01]  /*0cb0*/  LDC R14, c[0x0][0x648] ;  /* 0x00019200ff0e7b82 */ /* 0x000e620000000800 */
[-CC-:B--2---:R-:W-:Y:S02]  /*0cc0*/  SHF.R.U64 R29, R13, R11.reuse, R0.reuse ;  /* 0x0000000b0d1d7219 */ /* 0x184fe40000001200 */
[----:B------:R-:W-:-:S05]  /*0cd0*/  SHF.R.U32.HI R5, RZ, R11, R0 ;  /* 0x0000000bff057219 */ /* 0x000fca0000011600 */
[----:B------:R-:W2:Y:S01]  /*0ce0*/  LDC R26, c[0x0][0x638] ;  /* 0x00018e00ff1a7b82 */ /* 0x000ea20000000800 */
[-CC-:B---3--:R-:W-:Y:S02]  /*0cf0*/  SHF.R.U64 R24, R29, R12.reuse, R5.reuse ;  /* 0x0000000c1d187219 */ /* 0x188fe40000001205 */
[-C--:B------:R-:W-:Y:S02]  /*0d00*/  SHF.L.U32 R0, R9, R12.reuse, RZ ;  /* 0x0000000c09007219 */ /* 0x080fe400000006ff */
[----:B------:R-:W-:Y:S01]  /*0d10*/  SHF.R.U32.HI R5, RZ, R12, R5 ;  /* 0x0000000cff057219 */ /* 0x000fe20000011605 */
[----:B------:R-:W-:Y:S01]  /*0d20*/  IMAD.MOV.U32 R4, RZ, RZ, R24 ;  /* 0x000000ffff047224 */ /* 0x000fe200078e0018 */
[----:B------:R-:W-:Y:S01]  /*0d30*/  LOP3.LUT R10, RZ, R0, RZ, 0x33, !PT ;  /* 0x00000000ff0a7212 */ /* 0x000fe200078e33ff */
[----:B------:R-:W3:Y:S01]  /*0d40*/  LDC R27, c[0x0][0x610] ;  /* 0x00018400ff1b7b82 */ /* 0x000ee20000000800 */
[----:B------:R-:W-:Y:S05]  /*0d50*/  @!P0 BRA `(.L_x_10) ;  /* 0x0000000000288947 */ /* 0x000fea0003800000 */
[----:B------:R-:W4:Y:S02]  /*0d60*/  LDC R9, c[0x0][0x64c] ;  /* 0x00019300ff097b82 */ /* 0x000f240000000800 */
[----:B----4-:R-:W-:-:S05]  /*0d70*/  IADD3 R9, P0, R24, R9, RZ ;  /* 0x0000000918097210 */ /* 0x010fca0007f1e0ff */
        /* <DEDUP_REMOVED lines=8> */
.L_x_10:
[----:B-1----:R-:W-:Y:S01]  /*0e00*/  SHF.R.U64 R4, R4, R14, R5 ;  /* 0x0000000e04047219 */ /* 0x002fe20000001205 */
[----:B0-----:R-:W-:Y:S01]  /*0e10*/  VIADD R6, R15, 0xffffffff ;  /* 0xffffffff0f067836 */ /* 0x001fe20000000000 */
[----:B------:R-:W-:Y:S02]  /*0e20*/  SHF.L.U32 R0, R25, R12, RZ ;  /* 0x0000000c19007219 */ /* 0x000fe400000006ff */
[----:B------:R-:W-:Y:S01]  /*0e30*/  LOP3.LUT R5, R29, R10, RZ, 0xc0, !PT ;  /* 0x0000000a1d057212 */ /* 0x000fe200078ec0ff */
[----:B------:R-:W-:Y:S01]  /*0e40*/  IMAD.MOV R7, RZ, RZ, -R4 ;  /* 0x000000ffff077224 */ /* 0x000fe200078e0a04 */
[----:B------:R-:W-:Y:S02]  /*0e50*/  SEL R3, R3, R28, !P1 ;  /* 0x0000001c03037207 */ /* 0x000fe40004800000 */
[----:B------:R-:W-:Y:S01]  /*0e60*/  LOP3.LUT R6, R13, R6, RZ, 0xc0, !PT ;  /* 0x000000060d067212 */ /* 0x000fe200078ec0ff */
[----:B------:R-:W-:Y:S02]  /*0e70*/  IMAD R4, R0, R4, R5 ;  /* 0x0000000400047224 */ /* 0x000fe400078e0205 */
[----:B--2---:R-:W-:-:S02]  /*0e80*/  IMAD R0, R7, R26, R24 ;  /* 0x0000001a07007224 */ /* 0x004fc400078e0218 */
[----:B---3--:R-:W-:Y:S02]  /*0e90*/  IMAD R3, R4, R27, R3 ;  /* 0x0000001b04037224 */ /* 0x008fe400078e0203 */
[----:B------:R-:W-:Y:S02]  /*0ea0*/  IMAD R100, R0, R15, R6 ;  /* 0x0000000f00647224 */ /* 0x000fe400078e0206 */
[----:B------:R-:W-:-:S03]  /*0eb0*/  IMAD.MOV.U32 R4, RZ, RZ, 0x1 ;  /* 0x00000001ff047424 */ /* 0x000fc600078e00ff */
[----:B------:R-:W-:Y:S02]  /*0ec0*/  SEL R92, R100, R3, !P1 ;  /* 0x00000003645c7207 */ /* 0x000fe40004800000 */
[----:B------:R-:W-:Y:S02]  /*0ed0*/  PRMT R0, R4, 0x7610, R0 ;  /* 0x0000761004007816 */ /* 0x000fe40000000000 */
[----:B------:R-:W-:-:S07]  /*0ee0*/  SEL R100, R3, R100, !P1 ;  /* 0x0000006403647207 */ /* 0x000fce0004800000 */
.L_x_8:
[----:B------:R-:W-:-:S08]  /*0ef0*/  NOP ;  /* 0x0000000000007918 */ /* 0x000fd00000000000 */
[----:B------:R-:W0:Y:S02]  /*0f00*/  USETMAXREG.TRY_ALLOC.CTAPOOL UP0, 0xe8 ;  /* 0x000000e8000079c8 */ /* 0x000e240008000600 */
[----:B0-----:R-:W-:-:S13]  /*0f10*/  PLOP3.LUT P0, PT, PT, PT, UP0, 0x80, 0x0 ;  /* 0x000000000000781c */ /* 0x001fda0003f0f008 */
[----:B------:R-:W-:Y:S05]  /*0f20*/  @!P0 BRA `(.L_x_8) ;  /* 0xfffffffc00f08947 */ /* 0x000fea000383ffff */
[----:B------:R-:W-:Y:S01]  /*0f30*/  ULDC.64 UR4, c[0x0][0x598] ;  /* 0x0001660000047ab9 */ /* 0x000fe20000000a00 */
[----:B------:R-:W-:Y:S01]  /*0f40*/  ULDC.64 UR36, c[0x0][0x208] ;  /* 0x0000820000247ab9 */ /* 0x000fe20000000a00 */
[----:B------:R-:W-:-:S04]  /*0f50*/  ISETP.NE.U32.AND P0, PT, RZ, UR4, PT ;  /* 0x00000004ff007c0c */ /* 0x000fc8000bf05070 */
[----:B------:R-:W-:-:S13]  /*0f60*/  ISETP.NE.AND.EX P0, PT, RZ, UR5, PT, P0 ;  /* 0x00000005ff007c0c */ /* 0x000fda000bf05300 */
[----:B------:R-:W-:Y:S05]  /*0f70*/  @!P0 BRA `(.L_x_11) ;  /* 0x00000000001c8947 */ /* 0x000fea0003800000 */
[----:B------:R-:W0:Y:S02]  /*0f80*/  LDC.64 R4, c[0x0][0x598] ;  /* 0x00016600ff047b82 */ /* 0x000e240000000a00 */
[----:B0-----:R-:W2:Y:S02]  /*0f90*/  LDG.E.64 R4, desc[UR36][R4.64] ;  /* 0x0000002404047981 */ /* 0x001ea4000c1e1b00 */
[----:B--2---:R-:W-:-:S04]  /*0fa0*/  ISETP.NE.U32.AND P0, PT, R4, RZ, PT ;  /* 0x000000ff0400720c */ /* 0x004fc80003f05070 */
[----:B------:R-:W-:-:S13]  /*0fb0*/  ISETP.NE.AND.EX P0, PT, R5, RZ, PT, P0 ;  /* 0x000000ff0500720c */ /* 0x000fda0003f05300 */
[----:B------:R-:W-:Y:S05]  /*0fc0*/  @!P0 BRA `(.L_x_11) ;  /* 0x0000000000088947 */ /* 0x000fea0003800000 */
[----:B------:R0:W5:Y:S01]  /*0fd0*/  LD.E R88, desc[UR36][R4.64] ;  /* 0x0000002404587980 */ /* 0x000162000c101900 */
[----:B------:R-:W-:Y:S05]  /*0fe0*/  BRA `(.L_x_12) ;  /* 0x0000000000247947 */ /* 0x000fea0003800000 */
.L_x_11:
[----:B------:R-:W-:Y:S02]  /*0ff0*/  ULDC.64 UR4, c[0x0][0x588] ;  /* 0x0001620000047ab9 */ /* 0x000fe40000000a00 */
[----:B------:R-:W-:-:S04]  /*1000*/  ISETP.NE.U32.AND P0, PT, RZ, UR4, PT ;  /* 0x00000004ff007c0c */ /* 0x000fc8000bf05070 */
[----:B------:R-:W-:-:S13]  /*1010*/  ISETP.NE.AND.EX P0, PT, RZ, UR5, PT, P0 ;  /* 0x00000005ff007c0c */ /* 0x000fda000bf05300 */
[----:B------:R-:W-:Y:S05]  /*1020*/  @!P0 BRA `(.L_x_13) ;  /* 0x00000000000c8947 */ /* 0x000fea0003800000 */
[----:B------:R-:W0:Y:S02]  /*1030*/  LDC.64 R4, c[0x0][0x588] ;  /* 0x00016200ff047b82 */ /* 0x000e240000000a00 */
[----:B0-----:R1:W5:Y:S01]  /*1040*/  LDG.E R88, desc[UR36][R4.64] ;  /* 0x0000002404587981 */ /* 0x001362000c1e1900 */
[----:B------:R-:W-:Y:S05]  /*1050*/  BRA `(.L_x_12) ;  /* 0x0000000000087947 */ /* 0x000fea0003800000 */
.L_x_13:
[----:B------:R-:W-:Y:S02]  /*1060*/  ULDC UR4, c[0x0][0x580] ;  /* 0x0001600000047ab9 */ /* 0x000fe40000000800 */
[----:B------:R-:W-:-:S07]  /*1070*/  IMAD.U32 R88, RZ, RZ, UR4 ;  /* 0x00000004ff587e24 */ /* 0x000fce000f8e00ff */
.L_x_12:
[----:B------:R-:W-:Y:S02]  /*1080*/  ULDC.64 UR4, c[0x0][0x5a0] ;  /* 0x0001680000047ab9 */ /* 0x000fe40000000a00 */
[----:B------:R-:W-:-:S04]  /*1090*/  ISETP.NE.U32.AND P0, PT, RZ, UR4, PT ;  /* 0x00000004ff007c0c */ /* 0x000fc8000bf05070 */
[----:B------:R-:W-:-:S13]  /*10a0*/  ISETP.NE.AND.EX P0, PT, RZ, UR5, PT, P0 ;  /* 0x00000005ff007c0c */ /* 0x000fda000bf05300 */
[----:B------:R-:W-:Y:S05]  /*10b0*/  @!P0 BRA `(.L_x_14) ;  /* 0x00000000001c8947 */ /* 0x000fea0003800000 */
[----:B01----:R-:W0:Y:S02]  /*10c0*/  LDC.64 R4, c[0x0][0x5a0] ;  /* 0x00016800ff047b82 */ /* 0x003e240000000a00 */
[----:B0-----:R-:W2:Y:S02]  /*10d0*/  LDG.E.64 R4, desc[UR36][R4.64] ;  /* 0x0000002404047981 */ /* 0x001ea4000c1e1b00 */
[----:B--2---:R-:W-:-:S04]  /*10e0*/  ISETP.NE.U32.AND P0, PT, R4, RZ, PT ;  /* 0x000000ff0400720c */ /* 0x004fc80003f05070 */
[----:B------:R-:W-:-:S13]  /*10f0*/  ISETP.NE.AND.EX P0, PT, R5, RZ, PT, P0 ;  /* 0x000000ff0500720c */ /* 0x000fda0003f05300 */
[----:B------:R-:W-:Y:S05]  /*1100*/  @!P0 BRA `(.L_x_14) ;  /* 0x0000000000088947 */ /* 0x000fea0003800000 */
[----:B------:R0:W5:Y:S01]  /*1110*/  LD.E R90, desc[UR36][R4.64] ;  /* 0x00000024045a7980 */ /* 0x000162000c101900 */
[----:B------:R-:W-:Y:S05]  /*1120*/  BRA `(.L_x_15) ;  /* 0x0000000000247947 */ /* 0x000fea0003800000 */
.L_x_14:
[----:B------:R-:W-:Y:S02]  /*1130*/  ULDC.64 UR4, c[0x0][0x590] ;  /* 0x0001640000047ab9 */ /* 0x000fe40000000a00 */
[----:B------:R-:W-:-:S04]  /*1140*/  ISETP.NE.U32.AND P0, PT, RZ, UR4, PT ;  /* 0x00000004ff007c0c */ /* 0x000fc8000bf05070 */
[----:B------:R-:W-:-:S13]  /*1150*/  ISETP.NE.AND.EX P0, PT, RZ, UR5, PT, P0 ;  /* 0x00000005ff007c0c */ /* 0x000fda000bf05300 */
[----:B------:R-:W-:Y:S05]  /*1160*/  @!P0 BRA `(.L_x_16) ;  /* 0x00000000000c8947 */ /* 0x000fea0003800000 */
[----:B------:R-:W2:Y:S02]  /*1170*/  LDC.64 R90, c[0x0][0x590] ;  /* 0x00016400ff5a7b82 */ /* 0x000ea40000000a00 */
[----:B--2---:R2:W5:Y:S01]  /*1180*/  LDG.E R90, desc[UR36][R90.64] ;  /* 0x000000245a5a7981 */ /* 0x004562000c1e1900 */
[----:B------:R-:W-:Y:S05]  /*1190*/  BRA `(.L_x_15) ;  /* 0x0000000000087947 */ /* 0x000fea0003800000 */
.L_x_16:
[----:B------:R-:W-:Y:S02]  /*11a0*/  ULDC UR4, c[0x0][0x584] ;  /* 0x0001610000047ab9 */ /* 0x000fe40000000800 */
[----:B------:R-:W-:-:S07]  /*11b0*/  IMAD.U32 R90, RZ, RZ, UR4 ;  /* 0x00000004ff5a7e24 */ /* 0x000fce000f8e00ff */
.L_x_15:
[----:B------:R-:W-:-:S13]  /*11c0*/  LOP3.LUT P0, RZ, R0, 0xff, RZ, 0xc0, !PT ;  /* 0x000000ff00ff7812 */ /* 0x000fda000780c0ff */
[----:B------:R-:W-:Y:S05]  /*11d0*/  @!P0 EXIT ;  /* 0x000000000000894d */ /* 0x000fea0003800000 */
[----:B------:R-:W-:Y:S01]  /*11e0*/  ULDC UR4, c[0x0][0x28c] ;  /* 0x0000a30000047ab9 */ /* 0x000fe20000000800 */
[----:B------:R-:W-:Y:S01]  /*11f0*/  LOP3.LUT R106, R19, 0x1, RZ, 0xfc, !PT ;  /* 0x00000001136a7812 */ /* 0x000fe200078efcff */
[----:B------:R-:W-:Y:S01]  /*1200*/  UIADD3 UR4, UR4, 0x3f, URZ ;  /* 0x0000003f04047890 */ /* 0x000fe2000fffe03f */
[----:B------:R-:W-:Y:S01]  /*1210*/  UMOV UR38, URZ ;  /* 0x0000003f00267c82 */ /* 0x000fe20008000000 */
[----:B------:R-:W-:Y:S02]  /*1220*/  UMOV UR39, URZ ;  /* 0x0000003f00277c82 */ /* 0x000fe40008000000 */
[----:B------:R-:W-:-:S04]  /*1230*/  USHF.R.S32.HI UR5, URZ, 0x1f, UR4 ;  /* 0x0000001f3f057899 */ /* 0x000fc80008011404 */
[----:B------:R-:W-:-:S04]  /*1240*/  ULEA.HI UR5, UR5, UR4, URZ, 0x6 ;  /* 0x0000000405057291 */ /* 0x000fc8000f8f303f */
[----:B------:R-:W-:-:S12]  /*1250*/  USHF.R.S32.HI UR40, URZ, 0x6, UR5 ;  /* 0x000000063f287899 */ /* 0x000fd80008011405 */
.L_x_162:
[----:B------:R-:W-:Y:S01]  /*1260*/  LOP3.LUT R0, R18, 0x80, RZ, 0xc0, !PT ;  /* 0x0000008012007812 */ /* 0x000fe200078ec0ff */
[----:B---3--:R-:W3:Y:S01]  /*1270*/  S2UR UR7, SR_CgaCtaId ;  /* 0x00000000000779c3 */ /* 0x008ee20000008800 */
[----:B------:R-:W-:Y:S02]  /*1280*/  UMOV UR6, 0x400 ;  /* 0x0000040000067882 */ /* 0x000fe40000000000 */
[----:B------:R-:W-:-:S06]  /*1290*/  SHF.R.U32.HI R0, RZ, 0x7, R0 ;  /* 0x00000007ff007819 */ /* 0x000fcc0000011600 */
[----:B----4-:R-:W4:Y:S01]  /*12a0*/  SHFL.IDX PT, R0, R0, RZ, 0x1f ;  /* 0x00001fff00007589 */ /* 0x010f2200000e0000 */
[----:B---3--:R-:W-:Y:S01]  /*12b0*/  ULEA UR6, UR7, UR6, 0x18 ;  /* 0x0000000607067291 */ /* 0x008fe2000f8ec03f */
[----:B----4-:R-:W-:-:S13]  /*12c0*/  R2UR UR4, R0 ;  /* 0x00000000000472ca */ /* 0x010fda00000e0000 */
[----:B------:R-:W-:-:S04]  /*12d0*/  ULEA.HI UR5, UR4, UR4, URZ, 0x1 ;  /* 0x0000000404057291 */ /* 0x000fc8000f8f083f */
[----:B------:R-:W-:-:S04]  /*12e0*/  ULOP3.LUT UR5, UR5, 0x7fffe, URZ, 0xc0, !UPT ;  /* 0x0007fffe05057892 */ /* 0x000fc8000f8ec03f */
[----:B------:R-:W-:-:S03]  /*12f0*/  UIADD3 UR5, UR4, -UR5, URZ ;  /* 0x8000000504057290 */ /* 0x000fc6000fffe03f */
[----:B------:R-:W-:Y:S01]  /*1300*/  ULDC UR4, c[0x0][0x28c] ;  /* 0x0000a30000047ab9 */ /* 0x000fe20000000800 */
[----:B------:R-:W-:Y:S01]  /*1310*/  ULEA UR5, UR5, UR6, 0xd ;  /* 0x0000000605057291 */ /* 0x000fe2000f8e683f */
[----:B------:R-:W-:-:S03]  /*1320*/  ISETP.LT.AND P0, PT, RZ, UR4, PT ;  /* 0x00000004ff007c0c */ /* 0x000fc6000bf01270 */
[----:B------:R-:W-:-:S04]  /*1330*/  UIADD3 UR5, UR5, 0x180, URZ ;  /* 0x0000018005057890 */ /* 0x000fc8000fffe03f */
[----:B------:R-:W-:-:S04]  /*1340*/  USHF.R.U32.HI UR5, URZ, 0x4, UR5 ;  /* 0x000000043f057899 */ /* 0x000fc80008011605 */
[----:B------:R-:W-:Y:S02]  /*1350*/  ULOP3.LUT UR41, UR5, 0x3fff, URZ, 0xc0, !UPT ;  /* 0x00003fff05297892 */ /* 0x000fe4000f8ec03f */
[----:B--2--5:R-:W-:Y:S10]  /*1360*/  @P0 BRA `(.L_x_17) ;  /* 0x0000000000400947 */ /* 0x024ff40003800000 */
[----:B------:R-:W-:Y:S01]  /*1370*/  MOV R0, 0x0 ;  /* 0x0000000000007802 */ /* 0x000fe20000000f00 */
[----:B------:R-:W-:Y:S01]  /*1380*/  ULDC.64 UR4, c[0x4][0x68] ;  /* 0x01001a0000047ab9 */ /* 0x000fe20000000a00 */
[----:B------:R-:W-:Y:S01]  /*1390*/  ULDC.64 UR6, c[0x4][0x8] ;  /* 0x0100020000067ab9 */ /* 0x000fe20000000a00 */
[----:B01----:R-:W-:Y:S01]  /*13a0*/  IMAD.U32 R4, RZ, RZ, UR4 ;  /* 0x00000004ff047e24 */ /* 0x003fe2000f8e00ff */
[----:B------:R0:W1:Y:S01]  /*13b0*/  LDC.64 R14, c[0x4][R0] ;  /* 0x01000000000e7b82 */ /* 0x0000620000000a00 */
[----:B------:R-:W-:Y:S01]  /*13c0*/  IMAD.U32 R5, RZ, RZ, UR5 ;  /* 0x00000005ff057e24 */ /* 0x000fe2000f8e00ff */
[----:B------:R-:W-:Y:S01]  /*13d0*/  ULDC.64 UR4, c[0x4][0x70] ;  /* 0x01001c0000047ab9 */ /* 0x000fe20000000a00 */
[----:B------:R-:W-:Y:S02]  /*13e0*/  IMAD.U32 R10, RZ, RZ, UR6 ;  /* 0x00000006ff0a7e24 */ /* 0x000fe4000f8e00ff */
[----:B------:R-:W-:Y:S02]  /*13f0*/  IMAD.U32 R6, RZ, RZ, UR4 ;  /* 0x00000004ff067e24 */ /* 0x000fe4000f8e00ff */
[----:B------:R-:W-:-:S02]  /*1400*/  IMAD.U32 R7, RZ, RZ, UR5 ;  /* 0x00000005ff077e24 */ /* 0x000fc4000f8e00ff */
[----:B------:R-:W-:Y:S02]  /*1410*/  IMAD.U32 R11, RZ, RZ, UR7 ;  /* 0x00000007ff0b7e24 */ /* 0x000fe4000f8e00ff */
[----:B------:R-:W-:Y:S02]  /*1420*/  IMAD.MOV.U32 R8, RZ, RZ, 0x1e1 ;  /* 0x000001e1ff087424 */ /* 0x000fe400078e00ff */
[----:B------:R-:W-:Y:S02]  /*1430*/  IMAD.MOV.U32 R12, RZ, RZ, 0x1 ;  /* 0x00000001ff0c7424 */ /* 0x000fe400078e00ff */
[----:B0-----:R-:W-:-:S07]  /*1440*/  IMAD.MOV.U32 R13, RZ, RZ, RZ ;  /* 0x000000ffff0d7224 */ /* 0x001fce00078e00ff */
[----:B------:R-:W-:-:S07]  /*1450*/  LEPC R20, `(.L_x_17) ;  /* 0x000000001014794e */ /* 0x000fce0000000000 */
[----:B-12--5:R-:W-:Y:S05]  /*1460*/  CALL.ABS.NOINC R14 ;  /* 0x000000000e007343 */ /* 0x026fea0003c00000 */
.L_x_17:
[----:B------:R-:W-:-:S13]  /*1470*/  ISETP.NE.AND P0, PT, R106, 0x3, PT ;  /* 0x000000036a00780c */ /* 0x000fda0003f05270 */
[----:B------:R-:W-:Y:S05]  /*1480*/  @!P0 BRA `(.L_x_18) ;  /* 0x0000000000048947 */ /* 0x000fea0003800000 */
[----:B------:R-:W-:Y:S01]  /*1490*/  BPT.TRAP 0x1 ;  /* 0x000000040000795c */ /* 0x000fe20000300000 */
.L_x_18:
[----:B------:R-:W3:Y:S01]  /*14a0*/  S2UR UR5, SR_CgaCtaId ;  /* 0x00000000000579c3 */ /* 0x000ee20000008800 */
[----:B------:R-:W-:Y:S01]  /*14b0*/  UMOV UR4, 0x400 ;  /* 0x0000040000047882 */ /* 0x000fe20000000000 */
[----:B------:R-:W-:Y:S02]  /*14c0*/  IMAD.U32 R0, RZ, RZ, UR38 ;  /* 0x00000026ff007e24 */ /* 0x000fe4000f8e00ff */
[----:B------:R-:W-:-:S03]  /*14d0*/  IMAD.U32 R3, RZ, RZ, UR39 ;  /* 0x00000027ff037e24 */ /* 0x000fc6000f8e00ff */
[----:B------:R-:W-:Y:S01]  /*14e0*/  SHF.L.U32 R0, R0, 0x1f, RZ ;  /* 0x0000001f00007819 */ /* 0x000fe200000006ff */
[----:B---3--:R-:W-:-:S06]  /*14f0*/  ULEA UR4, UR5, UR4, 0x18 ;  /* 0x0000000405047291 */ /* 0x008fcc000f8ec03f */
[----:B------:R-:W-:-:S04]  /*1500*/  IMAD.U32 R6, RZ, RZ, UR4 ;  /* 0x00000004ff067e24 */ /* 0x000fc8000f8e00ff */
[----:B------:R-:W-:-:S04]  /*1510*/  IMAD R3, R3, 0x8, R6 ;  /* 0x0000000803037824 */ /* 0x000fc800078e0206 */
[----:B------:R3:W4:Y:S01]  /*1520*/  SYNCS.PHASECHK.TRANS64.TRYWAIT P1, [R3+URZ], R0 ;  /* 0x00000000030075a7 */ /* 0x000722000802017f */
[----:B------:R-:W-:Y:S05]  /*1530*/  @!P0 BRA `(.L_x_19) ;  /* 0x0000000000048947 */ /* 0x000fea0003800000 */
[----:B------:R-:W-:Y:S01]  /*1540*/  BPT.TRAP 0x1 ;  /* 0x000000040000795c */ /* 0x000fe20000300000 */
.L_x_19:
[----:B----4-:R-:W-:Y:S05]  /*1550*/  @P1 BRA `(.L_x_20) ;  /* 0x0000000000081947 */ /* 0x010fea0003800000 */
[----:B------:R-:W4:Y:S02]  /*1560*/  SYNCS.PHASECHK.TRANS64.TRYWAIT P1, [R3+URZ], R0 ;  /* 0x00000000030075a7 */ /* 0x000f24000802017f */
[----:B----4-:R-:W-:Y:S05]  /*1570*/  @!P1 BRA `(.L_x_21) ;  /* 0x0000007800b09947 */ /* 0x010fea0003800000 */
.L_x_20:
[----:B------:R-:W-:-:S04]  /*1580*/  UISETP.LT.AND UP0, UPT, UR40, 0x1, UPT ;  /* 0x000000012800788c */ /* 0x000fc8000bf01270 */
[----:B------:R-:W-:-:S06]  /*1590*/  USEL UR4, UR40, 0x1, UP0 ;  /* 0x0000000128047887 */ /* 0x000fcc0008000000 */
[----:B---34-:R-:W-:Y:S01]  /*15a0*/  IMAD.U32 R0, RZ, RZ, UR4 ;  /* 0x00000004ff007e24 */ /* 0x018fe2000f8e00ff */
[----:B------:R-:W-:Y:S05]  /*15b0*/  WARPSYNC.ALL ;  /* 0x0000000000007948 */ /* 0x000fea0003800000 */
[----:B------:R-:W-:-:S04]  /*15c0*/  IADD3 R0, -R0, UR40, RZ ;  /* 0x0000002800007c10 */ /* 0x000fc8000fffe1ff */
[----:B------:R-:W-:Y:S02]  /*15d0*/  ISETP.GE.AND P1, PT, R0, 0x1, PT ;  /* 0x000000010000780c */ /* 0x000fe40003f26270 */
[----:B------:R-:W-:Y:S01]  /*15e0*/  R2UR UR4, R6 ;  /* 0x00000000060472ca */ /* 0x000fe200000e0000 */
[----:B------:R-:W-:Y:S01]  /*15f0*/  WARPGROUP.ARRIVE ;  /* 0x00000000000079c5 */ /* 0x000fe20000000000 */
[----:B------:R-:W-:Y:S01]  /*1600*/  UMOV UR9, 0x40000040 ;  /* 0x4000004000097882 */ /* 0x000fe20000000000 */
[----:B------:R-:W-:-:S10]  /*1610*/  UMOV UR11, 0x40000040 ;  /* 0x40000040000b7882 */ /* 0x000fd40000000000 */
[----:B------:R-:W-:-:S04]  /*1620*/  UIADD3 UR4, UR4, 0x2a180, URZ ;  /* 0x0002a18004047890 */ /* 0x000fc8000fffe03f */
[----:B------:R-:W-:-:S04]  /*1630*/  USHF.R.U32.HI UR4, URZ, 0x4, UR4 ;  /* 0x000000043f047899 */ /* 0x000fc80008011604 */
[----:B------:R-:W-:Y:S02]  /*1640*/  ULOP3.LUT UR5, UR4, 0x3fff, URZ, 0xc0, !UPT ;  /* 0x00003fff04057892 */ /* 0x000fe4000f8ec03f */
[----:B------:R-:W-:Y:S02]  /*1650*/  ULOP3.LUT UR4, UR41, 0x10000, URZ, 0xfc, !UPT ;  /* 0x0001000029047892 */ /* 0x000fe4000f8efc3f */
[----:B------:R-:W-:Y:S02]  /*1660*/  ULOP3.LUT UR5, UR5, 0x10000, URZ, 0xfc, !UPT ;  /* 0x0001000005057892 */ /* 0x000fe4000f8efc3f */
[----:B------:R-:W-:Y:S02]  /*1670*/  UIMAD UR7, UR39, 0x600, UR4 ;  /* 0x00000600270778a4 */ /* 0x000fe4000f8e0204 */
[----:B------:R-:W-:Y:S02]  /*1680*/  ULEA UR6, UR39, UR5, 0x9 ;  /* 0x0000000527067291 */ /* 0x000fe4000f8e483f */
[----:B------:R-:W-:-:S03]  /*1690*/  UIADD3 UR12, UR7, 0x400, URZ ;  /* 0x00000400070c7890 */ /* 0x000fc6000fffe03f */
[----:B------:R-:W-:Y:S02]  /*16a0*/  UMOV UR8, UR7 ;  /* 0x0000000700087c82 */ /* 0x000fe40008000000 */
[----:B------:R-:W-:Y:S02]  /*16b0*/  UMOV UR10, UR6 ;  /* 0x00000006000a7c82 */ /* 0x000fe40008000000 */
[----:B------:R-:W-:Y:S01]  /*16c0*/  HGMMA.64x64x16.F32 R56, gdesc[UR8], RZ, !UPT, gsb0 ;  /* 0x00e00000083879f0 */ /* 0x000fe2000c0008ff */
[----:B------:R-:W-:Y:S01]  /*16d0*/  UMOV UR8, UR12 ;  /* 0x0000000c00087c82 */ /* 0x000fe20008000000 */
[----:B------:R-:W-:Y:S01]  /*16e0*/  UMOV UR9, 0x40000040 ;  /* 0x4000004000097882 */ /* 0x000fe20000000000 */
[----:B------:R-:W-:Y:S01]  /*16f0*/  UIADD3 UR12, UR7, 0x402, URZ ;  /* 0x00000402070c7890 */ /* 0x000fe2000fffe03f */
[----:B------:R-:W-:Y:S02]  /*1700*/  WARPGROUP.DEPBAR.LE gsb0, 0x0 ;  /* 0x00008000000079c5 */ /* 0x000fe40000010000 */
[----:B------:R-:W-:-:S06]  /*1710*/  WARPGROUP.ARRIVE ;  /* 0x00000000000079c5 */ /* 0x000fcc0000000000 */
[----:B------:R-:W-:Y:S01]  /*1720*/  HGMMA.64x64x16.F32 R24, gdesc[UR8], RZ, !UPT, gsb0 ;  /* 0x00e00000081879f0 */ /* 0x000fe2000c0008ff */
[----:B------:R-:W-:Y:S02]  /*1730*/  UIADD3 UR8, UR7, 0x2, URZ ;  /* 0x0000000207087890 */ /* 0x000fe4000fffe03f */
[----:B------:R-:W-:Y:S01]  /*1740*/  UIADD3 UR10, UR6, 0x2, URZ ;  /* 0x00000002060a7890 */ /* 0x000fe2000fffe03f */
[----:B------:R-:W-:Y:S01]  /*1750*/  UMOV UR9, 0x40000040 ;  /* 0x4000004000097882 */ /* 0x000fe20000000000 */
[----:B------:R-:W-:Y:S01]  /*1760*/  UMOV UR11, 0x40000040 ;  /* 0x40000040000b7882 */ /* 0x000fe20000000000 */
[----:B------:R-:W-:Y:S02]  /*1770*/  WARPGROUP.DEPBAR.LE gsb0, 0x0 ;  /* 0x00008000000079c5 */ /* 0x000fe40000010000 */
[----:B------:R-:W-:-:S06]  /*1780*/  WARPGROUP.ARRIVE ;  /* 0x00000000000079c5 */ /* 0x000fcc0000000000 */
[----:B------:R-:W-:Y:S01]  /*1790*/  HGMMA.64x64x16.F32 R56, gdesc[UR8], R56, gsb0 ;  /* 0x00e00000083879f0 */ /* 0x000fe20008000838 */
[----:B------:R-:W-:Y:S01]  /*17a0*/  UMOV UR8, UR12 ;  /* 0x0000000c00087c82 */ /* 0x000fe20008000000 */
[----:B------:R-:W-:Y:S01]  /*17b0*/  UMOV UR9, 0x40000040 ;  /* 0x4000004000097882 */ /* 0x000fe20000000000 */
[----:B------:R-:W-:Y:S01]  /*17c0*/  UIADD3 UR12, UR7, 0x404, URZ ;  /* 0x00000404070c7890 */ /* 0x000fe2000fffe03f */
[----:B------:R-:W-:Y:S02]  /*17d0*/  WARPGROUP.DEPBAR.LE gsb0, 0x0 ;  /* 0x00008000000079c5 */ /* 0x000fe40000010000 */
[----:B------:R-:W-:-:S06]  /*17e0*/  WARPGROUP.ARRIVE ;  /* 0x00000000000079c5 */ /* 0x000fcc0000000000 */
[----:B------:R-:W-:Y:S01]  /*17f0*/  HGMMA.64x64x16.F32 R24, gdesc[UR8], R24, gsb0 ;  /* 0x00e00000081879f0 */ /* 0x000fe20008000818 */
        /* <DEDUP_REMOVED lines=9> */
[----:B------:R-:W-:Y:S02]  /*1890*/  WARPGROUP.DEPBAR.LE gsb0, 0x0 ;  /* 0x00008000000079c5 */ /* 0x000fe40000010000 */
[----:B------:R-:W-:-:S06]  /*18a0*/  WARPGROUP.ARRIVE ;  /* 0x00000000000079c5 */ /* 0x000fcc0000000000 */
[----:B------:R-:W-:Y:S01]  /*18b0*/  HGMMA.64x64x16.F32 R24, gdesc[UR8], R24, gsb0 ;  /* 0x00e00000081879f0 */ /* 0x000fe20008000818 */
[----:B------:R-:W-:Y:S02]  /*18c0*/  UIADD3 UR8, UR7, 0x6, URZ ;  /* 0x0000000607087890 */ /* 0x000fe4000fffe03f */
[----:B------:R-:W-:Y:S01]  /*18d0*/  UIADD3 UR10, UR6, 0x6, URZ ;  /* 0x00000006060a7890 */ /* 0x000fe2000fffe03f */
[----:B------:R-:W-:Y:S01]  /*18e0*/  UMOV UR9, 0x40000040 ;  /* 0x4000004000097882 */ /* 0x000fe20000000000 */
[----:B------:R-:W-:Y:S01]  /*18f0*/  UMOV UR11, 0x40000040 ;  /* 0x40000040000b7882 */ /* 0x000fe20000000000 */
[----:B------:R-:W-:Y:S01]  /*1900*/  UIADD3 UR7, UR7, 0x406, URZ ;  /* 0x0000040607077890 */ /* 0x000fe2000fffe03f */
[----:B------:R-:W-:Y:S02]  /*1910*/  WARPGROUP.DEPBAR.LE gsb0, 0x0 ;  /* 0x00008000000079c5 */ /* 0x000fe40000010000 */
[----:B------:R-:W-:-:S06]  /*1920*/  WARPGROUP.ARRIVE ;  /* 0x00000000000079c5 */ /* 0x000fcc0000000000 */
[----:B------:R-:W-:Y:S01]  /*1930*/  HGMMA.64x64x16.F32 R56, gdesc[UR8], R56, gsb0 ;  /* 0x00e00000083879f0 */ /* 0x000fe20008000838 */
[----:B------:R-:W-:Y:S01]  /*1940*/  UMOV UR8, UR7 ;  /* 0x0000000700087c82 */ /* 0x000fe20008000000 */
[----:B------:R-:W-:Y:S01]  /*1950*/  UMOV UR9, 0x40000040 ;  /* 0x4000004000097882 */ /* 0x000fe20000000000 */
[----:B------:R-:W-:Y:S02]  /*1960*/  WARPGROUP.DEPBAR.LE gsb0, 0x0 ;  /* 0x00008000000079c5 */ /* 0x000fe40000010000 */
[----:B------:R-:W-:-:S06]  /*1970*/  WARPGROUP.ARRIVE ;  /* 0x00000000000079c5 */ /* 0x000fcc0000000000 */
[----:B------:R-:W-:Y:S03]  /*1980*/  HGMMA.64x64x16.F32 R24, gdesc[UR8], R24, gsb0 ;  /* 0x00e00000081879f0 */ /* 0x000fe60008000818 */
[----:B------:R-:W-:Y:S02]  /*1990*/  WARPGROUP.DEPBAR.LE gsb0, 0x0 ;  /* 0x00008000000079c5 */ /* 0x000fe40000010000 */
[----:B------:R-:W-:Y:S05]  /*19a0*/  @!P1 BRA `(.L_x_22) ;  /* 0x0000000400849947 */ /* 0x000fea0003800000 */
[----:B------:R-:W-:Y:S02]  /*19b0*/  UIADD3 UR6, UR39, 0x1, URZ ;  /* 0x0000000127067890 */ /* 0x000fe4000fffe03f */
[----:B------:R-:W-:Y:S02]  /*19c0*/  IMAD.U32 R3, RZ, RZ, UR39 ;  /* 0x00000027ff037e24 */ /* 0x000fe4000f8e00ff */
[----:B------:R-:W-:-:S04]  /*19d0*/  UISETP.NE.AND UP0, UPT, UR6, 0x7, UPT ;  /* 0x000000070600788c */ /* 0x000fc8000bf05270 */
[----:B------:R-:W-:Y:S02]  /*19e0*/  USEL UR7, URZ, 0x1, UP0 ;  /* 0x000000013f077887 */ /* 0x000fe40008000000 */
[----:B------:R-:W-:Y:S02]  /*19f0*/  USEL UR6, UR6, URZ, UP0 ;  /* 0x0000003f06067287 */ /* 0x000fe40008000000 */
[----:B------:R-:W-:-:S06]  /*1a00*/  ULOP3.LUT UR7, UR38, UR7, URZ, 0x3c, !UPT ;  /* 0x0000000726077292 */ /* 0x000fcc000f8e3c3f */
[----:B------:R-:W-:-:S07]  /*1a10*/  IMAD.U32 R7, RZ, RZ, UR7 ;  /* 0x00000007ff077e24 */ /* 0x000fce000f8e00ff */
.L_x_29:
[----:B------:R-:W-:Y:S05]  /*1a20*/  @!P0 BRA `(.L_x_23) ;  /* 0x0000000000048947 */ /* 0x000fea0003800000 */
[----:B------:R-:W-:Y:S01]  /*1a30*/  BPT.TRAP 0x1 ;  /* 0x000000040000795c */ /* 0x000fe20000300000 */
.L_x_23:
[----:B------:R-:W3:Y:S01]  /*1a40*/  S2UR UR8, SR_CgaCtaId ;  /* 0x00000000000879c3 */ /* 0x000ee20000008800 */
[----:B------:R-:W-:Y:S01]  /*1a50*/  UMOV UR7, 0x400 ;  /* 0x0000040000077882 */ /* 0x000fe20000000000 */
[----:B01----:R-:W-:Y:S01]  /*1a60*/  IMAD.U32 R5, RZ, RZ, UR6 ;  /* 0x00000006ff057e24 */ /* 0x003fe2000f8e00ff */
[----:B------:R-:W-:Y:S01]  /*1a70*/  SHF.L.U32 R4, R7, 0x1f, RZ ;  /* 0x0000001f07047819 */ /* 0x000fe200000006ff */
[----:B---3--:R-:W-:-:S06]  /*1a80*/  ULEA UR7, UR8, UR7, 0x18 ;  /* 0x0000000708077291 */ /* 0x008fcc000f8ec03f */
[----:B------:R-:W-:-:S04]  /*1a90*/  IMAD.U32 R6, RZ, RZ, UR7 ;  /* 0x00000007ff067e24 */ /* 0x000fc8000f8e00ff */
[----:B------:R-:W-:-:S04]  /*1aa0*/  IMAD R5, R5, 0x8, R6 ;  /* 0x0000000805057824 */ /* 0x000fc800078e0206 */
[----:B------:R0:W1:Y:S01]  /*1ab0*/  SYNCS.PHASECHK.TRANS64.TRYWAIT P1, [R5+URZ], R4 ;  /* 0x00000004050075a7 */ /* 0x000062000802017f */
[----:B------:R-:W-:Y:S05]  /*1ac0*/  @!P0 BRA `(.L_x_24) ;  /* 0x0000000000048947 */ /* 0x000fea0003800000 */
[----:B------:R-:W-:Y:S01]  /*1ad0*/  BPT.TRAP 0x1 ;  /* 0x000000040000795c */ /* 0x000fe20000300000 */
.L_x_24:
[----:B-1----:R-:W-:Y:S05]  /*1ae0*/  @P1 BRA `(.L_x_25) ;  /* 0x0000000000081947 */ /* 0x002fea0003800000 */
[----:B------:R-:W1:Y:S02]  /*1af0*/  SYNCS.PHASECHK.TRANS64.TRYWAIT P1, [R5+URZ], R4 ;  /* 0x00000004050075a7 */ /* 0x000e64000802017f */
[----:B-1----:R-:W-:Y:S05]  /*1b00*/  @!P1 BRA `(.L_x_26) ;  /* 0x0000007400609947 */ /* 0x002fea0003800000 */
.L_x_25:
[----:B------:R-:W-:Y:S01]  /*1b10*/  ULEA UR7, UR6, UR5, 0x9 ;  /* 0x0000000506077291 */ /* 0x000fe2000f8e483f */
[----:B------:R-:W-:Y:S01]  /*1b20*/  WARPGROUP.ARRIVE ;  /* 0x00000000000079c5 */ /* 0x000fe20000000000 */
[----:B------:R-:W-:Y:S01]  /*1b30*/  UIMAD UR12, UR6, 0x600, UR4 ;  /* 0x00000600060c78a4 */ /* 0x000fe2000f8e0204 */
[----:B------:R-:W-:Y:S01]  /*1b40*/  UMOV UR11, 0x40000040 ;  /* 0x40000040000b7882 */ /* 0x000fe20000000000 */
[----:B------:R-:W-:Y:S02]  /*1b50*/  UMOV UR9, 0x40000040 ;  /* 0x4000004000097882 */ /* 0x000fe40000000000 */
[----:B------:R-:W-:Y:S01]  /*1b60*/  UIADD3 UR13, UR12, 0x400, URZ ;  /* 0x000004000c0d7890 */ /* 0x000fe2000fffe03f */
[----:B------:R-:W-:Y:S02]  /*1b70*/  UMOV UR10, UR7 ;  /* 0x00000007000a7c82 */ /* 0x000fe40008000000 */
[----:B------:R-:W-:Y:S02]  /*1b80*/  UMOV UR8, UR12 ;  /* 0x0000000c00087c82 */ /* 0x000fe40008000000 */
[----:B------:R-:W-:Y:S01]  /*1b90*/  HGMMA.64x64x16.F32 R56, gdesc[UR8], R56, gsb0 ;  /* 0x00e00000083879f0 */ /* 0x000fe20008000838 */
[----:B------:R-:W-:Y:S01]  /*1ba0*/  UMOV UR9, 0x40000040 ;  /* 0x4000004000097882 */ /* 0x000fe20000000000 */
[----:B------:R-:W-:Y:S01]  /*1bb0*/  UMOV UR8, UR13 ;  /* 0x0000000d00087c82 */ /* 0x000fe20008000000 */
[----:B------:R-:W-:Y:S01]  /*1bc0*/  UIADD3 UR13, UR12, 0x402, URZ ;  /* 0x000004020c0d7890 */ /* 0x000fe2000fffe03f */
[----:B------:R-:W-:-:S02]  /*1bd0*/  WARPGROUP.DEPBAR.LE gsb0, 0x0 ;  /* 0x00008000000079c5 */ /* 0x000fc40000010000 */
        /* <DEDUP_REMOVED lines=42> */
[----:B------:R-:W-:Y:S01]  /*1e80*/  BPT.TRAP 0x1 ;  /* 0x000000040000795c */ /* 0x000fe20000300000 */
.L_x_27:
[----:B------:R-:W-:-:S13]  /*1e90*/  ISETP.NE.AND P1, PT, R23, RZ, PT ;  /* 0x000000ff1700720c */ /* 0x000fda0003f25270 */
[----:B01----:R-:W-:-:S04]  /*1ea0*/  @P1 IMAD R4, R3, 0x8, R6 ;  /* 0x0000000803041824 */ /* 0x003fc800078e0206 */
[----:B------:R-:W-:-:S05]  /*1eb0*/  @P1 VIADD R5, R4, 0x38 ;  /* 0x0000003804051836 */ /* 0x000fca0000000000 */
[----:B------:R-:W-:-:S04]  /*1ec0*/  @P1 PRMT R5, R22, 0x654, R5 ;  /* 0x0000065416051816 */ /* 0x000fc80000000005 */
[----:B------:R0:W-:Y:S01]  /*1ed0*/  @P1 SYNCS.ARRIVE.TRANS64.RED.A1T0 RZ, [R5+URZ], RZ ;  /* 0x000000ff05ff19a7 */ /* 0x0001e2000810043f */
[----:B------:R-:W-:-:S13]  /*1ee0*/  ISETP.GT.U32.AND P1, PT, R19, 0x1, PT ;  /* 0x000000011300780c */ /* 0x000fda0003f24070 */
[----:B0-----:R-:W-:Y:S05]  /*1ef0*/  @P1 BRA `(.L_x_28) ;  /* 0x0000000000041947 */ /* 0x001fea0003800000 */
[----:B------:R-:W-:Y:S01]  /*1f00*/  BPT.TRAP 0x1 ;  /* 0x000000040000795c */ /* 0x000fe20000300000 */
.L_x_28:
[----:B------:R-:W-:Y:S01]  /*1f10*/  UIADD3 UR6, UR6, 0x1, URZ ;  /* 0x0000000106067890 */ /* 0x000fe2000fffe03f */
[C---:B------:R-:W-:Y:S01]  /*1f20*/  ISETP.GT.AND P2, PT, R0.reuse, 0x1, PT ;  /* 0x000000010000780c */ /* 0x040fe20003f44270 */
[----:B------:R-:W-:Y:S02]  /*1f30*/  VIADD R3, R3, 0x1 ;  /* 0x0000000103037836 */ /* 0x000fe40000000000 */
[----:B------:R-:W-:Y:S01]  /*1f40*/  UISETP.NE.AND UP0, UPT, UR6, 0x7, UPT ;  /* 0x000000070600788c */ /* 0x000fe2000bf05270 */
[----:B------:R-:W-:Y:S02]  /*1f50*/  VIADD R0, R0, 0xffffffff ;  /* 0xffffffff00007836 */ /* 0x000fe40000000000 */
[C---:B------:R-:W-:Y:S01]  /*1f60*/  ISETP.NE.AND P1, PT, R3.reuse, 0x7, PT ;  /* 0x000000070300780c */ /* 0x040fe20003f25270 */
[----:B------:R-:W-:Y:S02]  /*1f70*/  USEL UR7, URZ, 0x1, UP0 ;  /* 0x000000013f077887 */ /* 0x000fe40008000000 */
[----:B------:R-:W-:Y:S01]  /*1f80*/  USEL UR6, UR6, URZ, UP0 ;  /* 0x0000003f06067287 */ /* 0x000fe20008000000 */
[----:B------:R-:W-:-:S03]  /*1f90*/  SEL R3, R3, RZ, P1 ;  /* 0x000000ff03037207 */ /* 0x000fc60000800000 */
[----:B------:R-:W-:Y:S01]  /*1fa0*/  LOP3.LUT R7, R7, UR7, RZ, 0x3c, !PT ;  /* 0x0000000707077c12 */ /* 0x000fe2000f8e3cff */
[----:B------:R-:W-:Y:S07]  /*1fb0*/  @P2 BRA `(.L_x_29) ;  /* 0xfffffff800982947 */ /* 0x000fee000383ffff */
.L_x_22:
[----:B------:R-:W3:Y:S02]  /*1fc0*/  LDC R0, c[0x0][0x28c] ;  /* 0x0000a300ff007b82 */ /* 0x000ee40000000800 */
[----:B---3--:R-:W-:-:S13]  /*1fd0*/  ISETP.GE.AND P1, PT, R0, 0x1, PT ;  /* 0x000000010000780c */ /* 0x008fda0003f26270 */
[----:B------:R-:W-:Y:S05]  /*1fe0*/  @!P1 BRA `(.L_x_30) ;  /* 0x0000000000589947 */ /* 0x000fea0003800000 */
[----:B------:R-:W-:Y:S05]  /*1ff0*/  @!P0 BRA `(.L_x_31) ;  /* 0x0000000000048947 */ /* 0x000fea0003800000 */
[----:B------:R-:W-:Y:S01]  /*2000*/  BPT.TRAP 0x1 ;  /* 0x000000040000795c */ /* 0x000fe20000300000 */
.L_x_31:
[----:B------:R-:W-:Y:S01]  /*2010*/  ISETP.NE.AND P0, PT, R23, RZ, PT ;  /* 0x000000ff1700720c */ /* 0x000fe20003f05270 */
[----:B------:R-:W-:Y:S01]  /*2020*/  BSSY B0, `(.L_x_32) ;  /* 0x0000010000007945 */ /* 0x000fe20003800000 */
[----:B------:R-:W-:-:S11]  /*2030*/  ISETP.GT.U32.AND P1, PT, R19, 0x1, PT ;  /* 0x000000011300780c */ /* 0x000fd60003f24070 */
[----:B------:R-:W-:Y:S05]  /*2040*/  @!P0 BRA `(.L_x_33) ;  /* 0x0000000000348947 */ /* 0x000fea0003800000 */
[----:B------:R-:W-:-:S04]  /*2050*/  UISETP.LT.AND UP0, UPT, UR40, 0x1, UPT ;  /* 0x000000012800788c */ /* 0x000fc8000bf01270 */
[----:B------:R-:W-:-:S04]  /*2060*/  USEL UR6, UR40, 0x1, UP0 ;  /* 0x0000000128067887 */ /* 0x000fc80008000000 */
[----:B------:R-:W-:-:S04]  /*2070*/  UIADD3 UR6, UR39, UR40, -UR6 ;  /* 0x0000002827067290 */ /* 0x000fc8000fffe806 */
[----:B------:R-:W-:-:S04]  /*2080*/  UIMAD.WIDE.U32 UR4, UR6, 0x24924925, URZ ;  /* 0x24924925060478a5 */ /* 0x000fc8000f8e003f */
[----:B------:R-:W-:-:S04]  /*2090*/  UIADD3 UR4, UR6, -UR5, URZ ;  /* 0x8000000506047290 */ /* 0x000fc8000fffe03f */
[----:B------:R-:W-:-:S04]  /*20a0*/  ULEA.HI UR4, UR4, UR5, URZ, 0x1f ;  /* 0x0000000504047291 */ /* 0x000fc8000f8ff83f */
[----:B------:R-:W-:-:S04]  /*20b0*/  USHF.R.U32.HI UR4, URZ, 0x2, UR4 ;  /* 0x000000023f047899 */ /* 0x000fc80008011604 */
[----:B------:R-:W-:-:S06]  /*20c0*/  UIMAD UR4, UR4, -0x7, UR6 ;  /* 0xfffffff9040478a4 */ /* 0x000fcc000f8e0206 */
[----:B------:R-:W-:-:S04]  /*20d0*/  IMAD.U32 R3, RZ, RZ, UR4 ;  /* 0x00000004ff037e24 */ /* 0x000fc8000f8e00ff */
[----:B------:R-:W-:-:S04]  /*20e0*/  IMAD R0, R3, 0x8, R6 ;  /* 0x0000000803007824 */ /* 0x000fc800078e0206 */
[----:B------:R-:W-:-:S05]  /*20f0*/  VIADD R3, R0, 0x38 ;  /* 0x0000003800037836 */ /* 0x000fca0000000000 */
[----:B------:R-:W-:-:S04]  /*2100*/  PRMT R3, R22, 0x654, R3 ;  /* 0x0000065416037816 */ /* 0x000fc80000000003 */
[----:B------:R3:W-:Y:S03]  /*2110*/  SYNCS.ARRIVE.TRANS64.RED.A1T0 RZ, [R3+URZ], RZ ;  /* 0x000000ff03ff79a7 */ /* 0x0007e6000810043f */
.L_x_33:
[----:B------:R-:W-:Y:S05]  /*2120*/  BSYNC B0 ;  /* 0x0000000000007941 */ /* 0x000fea0003800000 */
.L_x_32:
[----:B------:R-:W-:Y:S05]  /*2130*/  @P1 BRA `(.L_x_30) ;  /* 0x0000000000041947 */ /* 0x000fea0003800000 */
[----:B------:R-:W-:Y:S01]  /*2140*/  BPT.TRAP 0x1 ;  /* 0x000000040000795c */ /* 0x000fe20000300000 */
.L_x_30:
[--C-:B------:R-:W-:Y:S01]  /*2150*/  SHF.R.U32.HI R0, RZ, 0x2, R18.reuse ;  /* 0x00000002ff007819 */ /* 0x100fe20000011612 */
[----:B------:R-:W4:Y:S01]  /*2160*/  LDC R6, c[0x0][0x288] ;  /* 0x0000a200ff067b82 */ /* 0x000f220000000800 */
[----:B01----:R-:W-:Y:S01]  /*2170*/  SHF.R.U32.HI R5, RZ, 0x7, R18 ;  /* 0x00000007ff057819 */ /* 0x003fe20000011612 */
[----:B------:R-:W-:Y:S01]  /*2180*/  UIADD3 UR39, UR40, UR39, URZ ;  /* 0x0000002728277290 */ /* 0x000fe2000fffe03f */
[----:B---3--:R-:W-:Y:S01]  /*2190*/  LOP3.LUT R3, R0, 0x7, RZ, 0xc0, !PT ;  /* 0x0000000700037812 */ /* 0x008fe200078ec0ff */
[----:B------:R-:W-:Y:S01]  /*21a0*/  IMAD R10, R100, 0xc0, RZ ;  /* 0x000000c0640a7824 */ /* 0x000fe200078e02ff */
[----:B------:R-:W-:Y:S01]  /*21b0*/  LOP3.LUT R0, R5, 0x1, RZ, 0xc0, !PT ;  /* 0x0000000105007812 */ /* 0x000fe200078ec0ff */
[----:B------:R-:W-:Y:S01]  /*21c0*/  UISETP.GT.U32.AND UP0, UPT, UR39, 0x6, UPT ;  /* 0x000000062700788c */ /* 0x000fe2000bf04070 */
[----:B------:R-:W-:Y:S01]  /*21d0*/  LOP3.LUT R4, R18, 0x60, RZ, 0xc0, !PT ;  /* 0x0000006012047812 */ /* 0x000fe200078ec0ff */
[----:B------:R-:W-:Y:S01]  /*21e0*/  UIMAD.WIDE.U32 UR4, UR39, 0x24924925, URZ ;  /* 0x24924925270478a5 */ /* 0x000fe2000f8e003f */
[----:B------:R-:W-:Y:S01]  /*21f0*/  SHF.R.S32.HI R21, RZ, 0x1f, R89 ;  /* 0x0000001fff157819 */ /* 0x000fe20000011459 */
[----:B------:R-:W-:Y:S01]  /*2200*/  IMAD.SHL.U32 R8, R0, 0x40, RZ ;  /* 0x0000004000087824 */ /* 0x000fe200078e00ff */
[----:B------:R-:W-:Y:S01]  /*2210*/  SHF.R.U32.HI R4, RZ, 0x1, R4 ;  /* 0x00000001ff047819 */ /* 0x000fe20000011604 */
[----:B------:R-:W-:Y:S01]  /*2220*/  ULDC UR7, c[0x0][0x284] ;  /* 0x0000a10000077ab9 */ /* 0x000fe20000000800 */
[----:B------:R-:W-:-:S02]  /*2230*/  UISETP.LT.U32.AND UP0, UPT, UR40, 0x7, UP0 ;  /* 0x000000072800788c */ /* 0x000fc40008701070 */
[-CC-:B------:R-:W-:Y:S01]  /*2240*/  IADD3 R5, RZ, -R4.reuse, -R3.reuse ;  /* 0x80000004ff057210 */ /* 0x180fe20007ffe803 */
[----:B------:R-:W-:Y:S01]  /*2250*/  UIADD3 UR4, UR39, -UR5, URZ ;  /* 0x8000000527047290 */ /* 0x000fe2000fffe03f */
[----:B------:R-:W-:Y:S01]  /*2260*/  LOP3.LUT R3, R8, 0x40, R3, 0xe2, !PT ;  /* 0x0000004008037812 */ /* 0x000fe200078ee203 */
[----:B------:R-:W-:Y:S01]  /*2270*/  IMAD.SHL.U32 R8, R18, 0x2, RZ ;  /* 0x0000000212087824 */ /* 0x000fe200078e00ff */
[----:B------:R-:W-:Y:S01]  /*2280*/  UISETP.GE.U32.AND UP1, UPT, UR40, 0x7, UPT ;  /* 0x000000072800788c */ /* 0x000fe2000bf26070 */
[----:B------:R-:W-:Y:S01]  /*2290*/  IMAD R5, R0, -0x40, R5 ;  /* 0xffffffc000057824 */ /* 0x000fe200078e0205 */
[----:B------:R-:W-:Y:S01]  /*22a0*/  LOP3.LUT R4, R3, R4, RZ, 0xfc, !PT ;  /* 0x0000000403047212 */ /* 0x000fe200078efcff */
[----:B------:R-:W-:Y:S01]  /*22b0*/  IMAD.SHL.U32 R3, R92, 0x40, RZ ;  /* 0x000000405c037824 */ /* 0x000fe200078e00ff */
[----:B------:R-:W-:Y:S01]  /*22c0*/  LOP3.LUT R0, R18, 0x3, RZ, 0xc0, !PT ;  /* 0x0000000312007812 */ /* 0x000fe200078ec0ff */
[----:B------:R-:W-:Y:S01]  /*22d0*/  ULDC.64 UR8, c[0x0][0x5d0] ;  /* 0x0001740000087ab9 */ /* 0x000fe20000000a00 */
[----:B------:R-:W-:-:S02]  /*22e0*/  USEL UR6, URZ, 0x1, !UP0 ;  /* 0x000000013f067887 */ /* 0x000fc4000c000000 */
[C---:B----4-:R-:W-:Y:S01]  /*22f0*/  ISETP.GE.AND P0, PT, R3.reuse, R6, PT ;  /* 0x000000060300720c */ /* 0x050fe20003f06270 */
[----:B------:R-:W-:Y:S01]  /*2300*/  IMAD R12, R0, -0x2, R6 ;  /* 0xfffffffe000c7824 */ /* 0x000fe200078e0206 */
[----:B------:R-:W-:Y:S01]  /*2310*/  LOP3.LUT R8, R3, 0x6, R8, 0xf8, !PT ;  /* 0x0000000603087812 */ /* 0x000fe200078ef808 */
[----:B------:R-:W-:Y:S01]  /*2320*/  IMAD R0, R21, UR8, RZ ;  /* 0x0000000815007c24 */ /* 0x000fe2000f8e02ff */
[C---:B------:R-:W-:Y:S01]  /*2330*/  ISETP.GE.OR P0, PT, R10.reuse, UR7, P0 ;  /* 0x000000070a007c0c */ /* 0x040fe20008706670 */
[----:B------:R-:W-:Y:S01]  /*2340*/  ULEA.HI UR4, UR4, UR5, URZ, 0x1f ;  /* 0x0000000504047291 */ /* 0x000fe2000f8ff83f */
[----:B------:R-:W-:Y:S01]  /*2350*/  SHF.R.S32.HI R9, RZ, 0x1f, R8 ;  /* 0x0000001fff097819 */ /* 0x000fe20000011408 */
[----:B------:R-:W-:Y:S01]  /*2360*/  IMAD R11, R89, UR9, R0 ;  /* 0x00000009590b7c24 */ /* 0x000fe2000f8e0200 */
[----:B------:R-:W-:Y:S01]  /*2370*/  ULOP3.LUT UR38, UR38, UR6, URZ, 0x3c, !UPT ;  /* 0x0000000626267292 */ /* 0x000fe2000f8e3c3f */
[----:B------:R-:W-:Y:S01]  /*2380*/  IADD3 R0, -R10, UR7, R5 ;  /* 0x000000070a007c10 */ /* 0x000fe2000fffe105 */
[----:B------:R-:W-:Y:S01]  /*2390*/  USHF.R.U32.HI UR4, URZ, 0x2, UR4 ;  /* 0x000000023f047899 */ /* 0x000fe20008011604 */
[----:B------:R-:W-:-:S02]  /*23a0*/  IMAD.MOV.U32 R5, RZ, RZ, RZ ;  /* 0x000000ffff057224 */ /* 0x000fc400078e00ff */
[----:B------:R-:W-:Y:S01]  /*23b0*/  IMAD.WIDE.U32 R6, R89, UR8, R8 ;  /* 0x0000000859067c25 */ /* 0x000fe2000f8e0008 */
[----:B------:R-:W-:Y:S02]  /*23c0*/  @UP1 ULOP3.LUT UR38, UR38, 0x1, UR4, 0x78, !UPT ;  /* 0x0000000126261892 */ /* 0x000fe4000f8e7804 */
[----:B------:R-:W-:Y:S01]  /*23d0*/  UIMAD UR39, UR4, -0x7, UR39 ;  /* 0xfffffff9042778a4 */ /* 0x000fe2000f8e0227 */
[----:B------:R-:W-:-:S04]  /*23e0*/  IMAD.WIDE R100, R100, 0xc0, R4 ;  /* 0x000000c064647825 */ /* 0x000fc800078e0204 */
[----:B------:R-:W-:Y:S02]  /*23f0*/  IMAD.IADD R4, R12, 0x1, -R3 ;  /* 0x000000010c047824 */ /* 0x000fe400078e0a03 */
[----:B------:R-:W-:Y:S02]  /*2400*/  IMAD.IADD R7, R7, 0x1, R11 ;  /* 0x0000000107077824 */ /* 0x000fe400078e020b */
[----:B------:R-:W-:Y:S01]  /*2410*/  IMAD.MOV.U32 R3, RZ, RZ, -0x1 ;  /* 0xffffffffff037424 */ /* 0x000fe200078e00ff */
[----:B------:R-:W-:Y:S06]  /*2420*/  @P0 BRA `(.L_x_34) ;  /* 0x0000004c00780947 */ /* 0x000fec0003800000 */
[----:B------:R-:W0:Y:S01]  /*2430*/  LDC.64 R12, c[0x0][0x5c8] ;  /* 0x00017200ff0c7b82 */ /* 0x000e220000000a00 */
[----:B-----5:R-:W-:Y:S01]  /*2440*/  FSETP.NEU.AND P1, PT, R90, RZ, PT ;  /* 0x000000ff5a00720b */ /* 0x020fe20003f2d000 */
[----:B------:R-:W-:Y:S01]  /*2450*/  BSSY B0, `(.L_x_34) ;  /* 0x00004db000007945 */ /* 0x000fe20003800000 */
[----:B------:R-:W-:-:S04]  /*2460*/  ISETP.GT.AND P6, PT, R4, RZ, PT ;  /* 0x000000ff0400720c */ /* 0x000fc80003fc4270 */
[----:B------:R-:W-:Y:S01]  /*2470*/  ISETP.GT.AND P0, PT, R0, RZ, P6 ;  /* 0x000000ff0000720c */ /* 0x000fe20003704270 */
[-C--:B0-----:R-:W-:Y:S02]  /*2480*/  IMAD R5, R101, R12.reuse, RZ ;  /* 0x0000000c65057224 */ /* 0x081fe400078e02ff */
[----:B------:R-:W-:-:S04]  /*2490*/  IMAD.WIDE.U32 R104, R100, R12, R6 ;  /* 0x0000000c64687225 */ /* 0x000fc800078e0006 */
[----:B------:R-:W-:-:S04]  /*24a0*/  IMAD R5, R100, R13, R5 ;  /* 0x0000000d64057224 */ /* 0x000fc800078e0205 */
[----:B------:R-:W-:Y:S01]  /*24b0*/  IMAD.IADD R95, R105, 0x1, R5 ;  /* 0x00000001695f7824 */ /* 0x000fe200078e0205 */
[----:B------:R-:W-:Y:S06]  /*24c0*/  @!P1 BRA `(.L_x_35) ;  /* 0x0000003400749947 */ /* 0x000fec0003800000 */
[----:B------:R-:W0:Y:S01]  /*24d0*/  LDC.64 R14, c[0x0][0x5b8] ;  /* 0x00016e00ff0e7b82 */ /* 0x000e220000000a00 */
[----:B------:R-:W-:-:S07]  /*24e0*/  ULDC.64 UR4, c[0x0][0x5c0] ;  /* 0x0001700000047ab9 */ /* 0x000fce0000000a00 */
[----:B------:R-:W1:Y:S08]  /*24f0*/  LDC.64 R96, c[0x0][0x5b0] ;  /* 0x00016c00ff607b82 */ /* 0x000e700000000a00 */
[----:B------:R-:W3:Y:S01]  /*2500*/  LDC.64 R10, c[0x0][0x5a8] ;  /* 0x00016a00ff0a7b82 */ /* 0x000ee20000000a00 */
[-C--:B0-----:R-:W-:Y:S02]  /*2510*/  IMAD R6, R21, R14.reuse, RZ ;  /* 0x0000000e15067224 */ /* 0x081fe400078e02ff */
[----:B------:R-:W-:-:S04]  /*2520*/  IMAD.WIDE.U32 R20, R89, R14, R8 ;  /* 0x0000000e59147225 */ /* 0x000fc800078e0008 */
[----:B--2---:R-:W-:Y:S02]  /*2530*/  IMAD R91, R89, R15, R6 ;  /* 0x0000000f595b7224 */ /* 0x004fe400078e0206 */
[-C--:B-1----:R-:W-:Y:S02]  /*2540*/  IMAD R5, R101, R96.reuse, RZ ;  /* 0x0000006065057224 */ /* 0x082fe400078e02ff */
[----:B------:R-:W-:Y:S02]  /*2550*/  IMAD.IADD R93, R21, 0x1, R91 ;  /* 0x00000001155d7824 */ /* 0x000fe400078e025b */
[----:B------:R-:W-:Y:S02]  /*2560*/  IMAD.MOV.U32 R92, RZ, RZ, R20 ;  /* 0x000000ffff5c7224 */ /* 0x000fe400078e0014 */
[C---:B------:R-:W-:Y:S02]  /*2570*/  IMAD R109, R100.reuse, R97, R5 ;  /* 0x00000061646d7224 */ /* 0x040fe400078e0205 */
[----:B------:R-:W-:-:S04]  /*2580*/  IMAD.WIDE.U32 R6, R100, R96, R92 ;  /* 0x0000006064067225 */ /* 0x000fc800078e005c */
[----:B------:R-:W-:Y:S01]  /*2590*/  IMAD.IADD R5, R7, 0x1, R109 ;  /* 0x0000000107057824 */ /* 0x000fe200078e026d */
[----:B---3--:R-:W-:-:S04]  /*25a0*/  LEA R98, P1, R6, R10, 0x1 ;  /* 0x0000000a06627211 */ /* 0x008fc800078208ff */
[----:B------:R-:W-:-:S05]  /*25b0*/  LEA.HI.X R99, R6, R11, R5, 0x1, P1 ;  /* 0x0000000b06637211 */ /* 0x000fca00008f0c05 */
[----:B------:R-:W2:Y:S01]  /*25c0*/  @P0 LDG.E.LTC128B.U16 R5, desc[UR36][R98.64] ;  /* 0x0000002462050981 */ /* 0x000ea2000c1e1520 */
[----:B------:R-:W-:Y:S01]  /*25d0*/  LEA R94, P1, R104, UR4, 0x1 ;  /* 0x00000004685e7c11 */ /* 0x000fe2000f8208ff */
[----:B------:R-:W-:Y:S01]  /*25e0*/  IMAD.WIDE.U32 R6, R100, R96, R8 ;  /* 0x0000006064067225 */ /* 0x000fe200078e0008 */
[----:B------:R-:W-:Y:S01]  /*25f0*/  ISETP.GT.AND P4, PT, R4, 0x1, PT ;  /* 0x000000010400780c */ /* 0x000fe20003f84270 */
[----:B------:R-:W-:Y:S01]  /*2600*/  BSSY B1, `(.L_x_36) ;  /* 0x0000012000017945 */ /* 0x000fe20003800000 */
[----:B------:R-:W-:Y:S01]  /*2610*/  LEA.HI.X R95, R104, UR5, R95, 0x1, P1 ;  /* 0x00000005685f7c11 */ /* 0x000fe200088f0c5f */
[----:B------:R-:W-:Y:S01]  /*2620*/  IMAD.IADD R7, R109, 0x1, R7 ;  /* 0x000000016d077824 */ /* 0x000fe200078e0207 */
[----:B------:R-:W-:Y:S02]  /*2630*/  ISETP.GT.AND P1, PT, R0, RZ, P4 ;  /* 0x000000ff0000720c */ /* 0x000fe40002724270 */
[----:B------:R-:W-:Y:S01]  /*2640*/  P2R R107, PR, RZ, 0x10 ;  /* 0x00000010ff6b7803 */ /* 0x000fe20000000000 */
[----:B------:R-:W-:-:S04]  /*2650*/  IMAD.WIDE.U32 R102, R89, R14, R6 ;  /* 0x0000000e59667225 */ /* 0x000fc800078e0006 */
[----:B------:R-:W-:Y:S01]  /*2660*/  IMAD.IADD R7, R91, 0x1, R103 ;  /* 0x000000015b077824 */ /* 0x000fe200078e0267 */
[----:B------:R-:W-:Y:S02]  /*2670*/  LEA R6, P2, R102, R10, 0x1 ;  /* 0x0000000a66067211 */ /* 0x000fe400078408ff */
[----:B------:R-:W-:Y:S02]  /*2680*/  SHF.L.U64.HI R103, R96, 0x3, R97 ;  /* 0x0000000360677819 */ /* 0x000fe40000010261 */
[----:B------:R-:W-:Y:S01]  /*2690*/  LEA.HI.X R7, R102, R11, R7, 0x1, P2 ;  /* 0x0000000b66077211 */ /* 0x000fe200010f0c07 */
[----:B------:R-:W-:Y:S02]  /*26a0*/  IMAD.SHL.U32 R102, R96, 0x8, RZ ;  /* 0x0000000860667824 */ /* 0x000fe400078e00ff */
[----:B--2---:R-:W-:-:S05]  /*26b0*/  HADD2.F32 R15, -RZ, R5.H0_H0 ;  /* 0x20000005ff0f7230 */ /* 0x004fca0000004100 */
[----:B------:R-:W-:-:S04]  /*26c0*/  FMUL R15, R15, R90 ;  /* 0x0000005a0f0f7220 */ /* 0x000fc80000400000 */
[----:B------:R-:W-:-:S05]  /*26d0*/  FFMA R15, R56, R88, R15 ;  /* 0x00000058380f7223 */ /* 0x000fca000000000f */
[----:B------:R-:W-:-:S05]  /*26e0*/  F2FP.F16.F32.PACK_AB R15, RZ, R15 ;  /* 0x0000000fff0f723e */ /* 0x000fca00000000ff */
[----:B------:R0:W-:Y:S01]  /*26f0*/  @P0 STG.E.U16 desc[UR36][R94.64], R15 ;  /* 0x0000000f5e000986 */ /* 0x0001e2000c101524 */
[----:B------:R-:W-:Y:S05]  /*2700*/  @!P1 BRA `(.L_x_37) ;  /* 0x0000000000049947 */ /* 0x000fea0003800000 */
[----:B------:R1:W5:Y:S02]  /*2710*/  LDG.E.LTC128B.U16 R5, desc[UR36][R6.64+0x2] ;  /* 0x0000022406057981 */ /* 0x000364000c1e1520 */
.L_x_37:
[----:B------:R-:W-:Y:S05]  /*2720*/  BSYNC B1 ;  /* 0x0000000000017941 */ /* 0x000fea0003800000 */
.L_x_36:
[----:B0----5:R-:W-:Y:S01]  /*2730*/  HADD2.F32 R15, -RZ, R5.H0_H0 ;  /* 0x20000005ff0f7230 */ /* 0x021fe20000004100 */
[----:B------:R-:W-:Y:S01]  /*2740*/  ISETP.GT.AND P0, PT, R0, 0x8, P6 ;  /* 0x000000080000780c */ /* 0x000fe20003704270 */
[----:B------:R-:W-:-:S04]  /*2750*/  IMAD.WIDE.U32 R104, R100, R96, R102 ;  /* 0x0000006064687225 */ /* 0x000fc800078e0066 */
[----:B------:R-:W-:Y:S01]  /*2760*/  FMUL R56, R15, R90 ;  /* 0x0000005a0f387220 */ /* 0x000fe20000400000 */
[----:B------:R-:W-:Y:S01]  /*2770*/  IMAD.IADD R109, R109, 0x1, R105 ;  /* 0x000000016d6d7824 */ /* 0x000fe200078e0269 */
[----:B------:R-:W-:Y:S02]  /*2780*/  IADD3 R15, P2, R20, R104, RZ ;  /* 0x00000068140f7210 */ /* 0x000fe40007f5e0ff */
[----:B------:R-:W-:-:S03]  /*2790*/  FFMA R57, R57, R88, R56 ;  /* 0x0000005839397223 */ /* 0x000fc60000000038 */
[----:B------:R-:W-:Y:S01]  /*27a0*/  IMAD.X R98, R109, 0x1, R93, P2 ;  /* 0x000000016d627824 */ /* 0x000fe200010e065d */
[C---:B------:R-:W-:Y:S02]  /*27b0*/  LEA R56, P2, R15.reuse, R10, 0x1 ;  /* 0x0000000a0f387211 */ /* 0x040fe400078408ff */
[----:B------:R-:W-:Y:S02]  /*27c0*/  F2FP.F16.F32.PACK_AB R99, RZ, R57 ;  /* 0x00000039ff63723e */ /* 0x000fe400000000ff */
[----:B------:R-:W-:Y:S02]  /*27d0*/  LEA.HI.X R57, R15, R11, R98, 0x1, P2 ;  /* 0x0000000b0f397211 */ /* 0x000fe400010f0c62 */
[----:B------:R-:W-:Y:S01]  /*27e0*/  PRMT R15, R5, 0x7610, R15 ;  /* 0x00007610050f7816 */ /* 0x000fe2000000000f */
[----:B------:R0:W-:Y:S05]  /*27f0*/  @P1 STG.E.U16 desc[UR36][R94.64+0x2], R99 ;  /* 0x000002635e001986 */ /* 0x0001ea000c101524 */
[----:B------:R2:W3:Y:S01]  /*2800*/  @P0 LDG.E.LTC128B.U16 R15, desc[UR36][R56.64] ;  /* 0x00000024380f0981 */ /* 0x0004e2000c1e1520 */
[----:B------:R-:W-:Y:S01]  /*2810*/  IADD3 R104, P1, R8, R104, RZ ;  /* 0x0000006808687210 */ /* 0x000fe20007f3e0ff */
[----:B------:R-:W-:Y:S01]  /*2820*/  BSSY B1, `(.L_x_38) ;  /* 0x0000012000017945 */ /* 0x000fe20003800000 */
[----:B------:R-:W-:-:S03]  /*2830*/  SHF.L.U64.HI R111, R12, 0x4, R13 ;  /* 0x000000040c6f7819 */ /* 0x000fc6000001020d */
[----:B------:R-:W-:Y:S01]  /*2840*/  IMAD.X R105, R9, 0x1, R109, P1 ;  /* 0x0000000109697824 */ /* 0x000fe200008e066d */
[----:B------:R-:W-:Y:S01]  /*2850*/  ISETP.GT.AND P1, PT, R0, 0x8, P4 ;  /* 0x000000080000780c */ /* 0x000fe20002724270 */
[----:B------:R-:W-:Y:S02]  /*2860*/  IMAD.SHL.U32 R109, R12, 0x10, RZ ;  /* 0x000000100c6d7824 */ /* 0x000fe400078e00ff */
[----:B------:R-:W-:-:S03]  /*2870*/  IMAD.WIDE.U32 R104, R89, R14, R104 ;  /* 0x0000000e59687225 */ /* 0x000fc600078e0068 */
[----:B------:R-:W-:Y:S02]  /*2880*/  IADD3 R98, P2, R109, R94, RZ ;  /* 0x0000005e6d627210 */ /* 0x000fe40007f5e0ff */
[----:B--2---:R-:W-:-:S03]  /*2890*/  LEA R56, P3, R104, R10, 0x1 ;  /* 0x0000000a68387211 */ /* 0x004fc600078608ff */
[----:B0-----:R-:W-:Y:S02]  /*28a0*/  IMAD.X R99, R111, 0x1, R95, P2 ;  /* 0x000000016f637824 */ /* 0x001fe400010e065f */
[----:B---3--:R-:W-:-:S05]  /*28b0*/  HADD2.F32 R5, -RZ, R15.H0_H0 ;  /* 0x2000000fff057230 */ /* 0x008fca0000004100 */
[----:B------:R-:W-:-:S04]  /*28c0*/  FMUL R5, R5, R90 ;  /* 0x0000005a05057220 */ /* 0x000fc80000400000 */
[----:B------:R-:W-:Y:S01]  /*28d0*/  FFMA R5, R58, R88, R5 ;  /* 0x000000583a057223 */ /* 0x000fe20000000005 */
[----:B------:R-:W-:-:S04]  /*28e0*/  IMAD.IADD R58, R91, 0x1, R105 ;  /* 0x000000015b3a7824 */ /* 0x000fc800078e0269 */
[----:B------:R-:W-:Y:S02]  /*28f0*/  F2FP.F16.F32.PACK_AB R5, RZ, R5 ;  /* 0x00000005ff05723e */ /* 0x000fe400000000ff */
[----:B------:R-:W-:-:S03]  /*2900*/  LEA.HI.X R57, R104, R11, R58, 0x1, P3 ;  /* 0x0000000b68397211 */ /* 0x000fc600018f0c3a */
[----:B------:R0:W-:Y:S01]  /*2910*/  @P0 STG.E.U16 desc[UR36][R98.64], R5 ;  /* 0x0000000562000986 */ /* 0x0001e2000c101524 */
[----:B------:R-:W-:Y:S05]  /*2920*/  @!P1 BRA `(.L_x_39) ;  /* 0x0000000000049947 */ /* 0x000fea0003800000 */
[----:B------:R2:W5:Y:S02]  /*2930*/  LDG.E.LTC128B.U16 R15, desc[UR36][R56.64+0x2] ;  /* 0x00000224380f7981 */ /* 0x000564000c1e1520 */
.L_x_39:
[----:B------:R-:W-:Y:S05]  /*2940*/  BSYNC B1 ;  /* 0x0000000000017941 */ /* 0x000fea0003800000 */
.L_x_38:
[----:B0----5:R-:W-:Y:S01]  /*2950*/  HADD2.F32 R5, -RZ, R15.H0_H0 ;  /* 0x2000000fff057230 */ /* 0x021fe20000004100 */
[----:B------:R-:W-:Y:S01]  /*2960*/  ISETP.GT.AND P4, PT, R4, 0x8, PT ;  /* 0x000000080400780c */ /* 0x000fe20003f84270 */
[----:B------:R-:W-:Y:S01]  /*2970*/  BSSY B1, `(.L_x_40) ;  /* 0x000000d000017945 */ /* 0x000fe20003800000 */
[----:B------:R-:W-:Y:S02]  /*2980*/  PRMT R104, R15, 0x7610, R104 ;  /* 0x000076100f687816 */ /* 0x000fe40000000068 */
[----:B------:R-:W-:Y:S01]  /*2990*/  FMUL R58, R5, R90 ;  /* 0x0000005a053a7220 */ /* 0x000fe20000400000 */
[----:B------:R-:W-:Y:S02]  /*29a0*/  ISETP.GT.AND P0, PT, R0, RZ, P4 ;  /* 0x000000ff0000720c */ /* 0x000fe40002704270 */
[----:B------:R-:W-:Y:S01]  /*29b0*/  P2R R108, PR, RZ, 0x10 ;  /* 0x00000010ff6c7803 */ /* 0x000fe20000000000 */
[----:B------:R-:W-:Y:S01]  /*29c0*/  FFMA R58, R59, R88, R58 ;  /* 0x000000583b3a7223 */ /* 0x000fe2000000003a */
[----:B------:R-:W-:-:S04]  /*29d0*/  IMAD.MOV.U32 R59, RZ, RZ, R99 ;  /* 0x000000ffff3b7224 */ /* 0x000fc800078e0063 */
[----:B------:R-:W-:-:S04]  /*29e0*/  F2FP.F16.F32.PACK_AB R58, RZ, R58 ;  /* 0x0000003aff3a723e */ /* 0x000fc800000000ff */
[----:B------:R-:W-:Y:S01]  /*29f0*/  PRMT R5, R58, 0x7610, R5 ;  /* 0x000076103a057816 */ /* 0x000fe20000000005 */
[----:B------:R-:W-:-:S05]  /*2a00*/  IMAD.MOV.U32 R58, RZ, RZ, R98 ;  /* 0x000000ffff3a7224 */ /* 0x000fca00078e0062 */
[----:B------:R0:W-:Y:S01]  /*2a10*/  @P1 STG.E.U16 desc[UR36][R58.64+0x2], R5 ;  /* 0x000002053a001986 */ /* 0x0001e2000c101524 */
[----:B------:R-:W-:Y:S05]  /*2a20*/  @!P0 BRA `(.L_x_41) ;  /* 0x0000000000048947 */ /* 0x000fea0003800000 */
[----:B------:R3:W5:Y:S02]  /*2a30*/  LDG.E.LTC128B.U16 R104, desc[UR36][R6.64+0x10] ;  /* 0x0000102406687981 */ /* 0x000764000c1e1520 */
.L_x_41:
[----:B------:R-:W-:Y:S05]  /*2a40*/  BSYNC B1 ;  /* 0x0000000000017941 */ /* 0x000fea0003800000 */
.L_x_40:
[----:B-----5:R-:W-:Y:S01]  /*2a50*/  HADD2.F32 R15, -RZ, R104.H0_H0 ;  /* 0x20000068ff0f7230 */ /* 0x020fe20000004100 */
[----:B------:R-:W-:Y:S01]  /*2a60*/  ISETP.GT.AND P3, PT, R4, 0x9, PT ;  /* 0x000000090400780c */ /* 0x000fe20003f64270 */
[C---:B0-----:R-:W-:Y:S01]  /*2a70*/  IMAD.SHL.U32 R5, R12.reuse, 0x100, RZ ;  /* 0x000001000c057824 */ /* 0x041fe200078e00ff */
[----:B------:R-:W-:Y:S02]  /*2a80*/  BSSY B1, `(.L_x_42) ;  /* 0x000000c000017945 */ /* 0x000fe40003800000 */
[----:B------:R-:W-:Y:S01]  /*2a90*/  FMUL R105, R15, R90 ;  /* 0x0000005a0f697220 */ /* 0x000fe20000400000 */
[----:B------:R-:W-:Y:S02]  /*2aa0*/  SHF.L.U64.HI R15, R12, 0x8, R13 ;  /* 0x000000080c0f7819 */ /* 0x000fe4000001020d */
[----:B------:R-:W-:Y:S01]  /*2ab0*/  IADD3 R12, P1, P2, R5, R94, R109 ;  /* 0x0000005e050c7210 */ /* 0x000fe20007a3e06d */
[----:B------:R-:W-:Y:S01]  /*2ac0*/  FFMA R105, R60, R88, R105 ;  /* 0x000000583c697223 */ /* 0x000fe20000000069 */
[----:B------:R-:W-:-:S02]  /*2ad0*/  P2R R109, PR, RZ, 0x8 ;  /* 0x00000008ff6d7803 */ /* 0x000fc40000000000 */
[----:B------:R-:W-:Y:S02]  /*2ae0*/  IADD3.X R13, R15, R95, R111, P1, P2 ;  /* 0x0000005f0f0d7210 */ /* 0x000fe40000fe446f */
[----:B------:R-:W-:Y:S02]  /*2af0*/  F2FP.F16.F32.PACK_AB R105, RZ, R105 ;  /* 0x00000069ff69723e */ /* 0x000fe400000000ff */
[----:B------:R-:W-:-:S03]  /*2b00*/  ISETP.GT.AND P1, PT, R0, RZ, P3 ;  /* 0x000000ff0000720c */ /* 0x000fc60001f24270 */
[----:B------:R0:W-:Y:S10]  /*2b10*/  @P0 STG.E.U16 desc[UR36][R94.64+0x10], R105 ;  /* 0x000010695e000986 */ /* 0x0001f4000c101524 */
[----:B------:R-:W-:Y:S05]  /*2b20*/  @!P1 BRA `(.L_x_43) ;  /* 0x0000000000049947 */ /* 0x000fea0003800000 */
[----:B------:R4:W5:Y:S02]  /*2b30*/  LDG.E.LTC128B.U16 R104, desc[UR36][R6.64+0x12] ;  /* 0x0000122406687981 */ /* 0x000964000c1e1520 */
.L_x_43:
[----:B------:R-:W-:Y:S05]  /*2b40*/  BSYNC B1 ;  /* 0x0000000000017941 */ /* 0x000fea0003800000 */
.L_x_42:
[----:B0----5:R-:W-:Y:S01]  /*2b50*/  HADD2.F32 R105, -RZ, R104.H0_H0 ;  /* 0x20000068ff697230 */ /* 0x021fe20000004100 */
[----:B------:R-:W-:Y:S01]  /*2b60*/  ISETP.GT.AND P0, PT, R0, 0x8, P4 ;  /* 0x000000080000780c */ /* 0x000fe20002704270 */
[----:B------:R-:W-:Y:S03]  /*2b70*/  BSSY B1, `(.L_x_44) ;  /* 0x000000a000017945 */ /* 0x000fe60003800000 */
[----:B------:R-:W-:-:S04]  /*2b80*/  FMUL R60, R105, R90 ;  /* 0x0000005a693c7220 */ /* 0x000fc80000400000 */
[----:B------:R-:W-:Y:S01]  /*2b90*/  FFMA R60, R61, R88, R60 ;  /* 0x000000583d3c7223 */ /* 0x000fe2000000003c */
[----:B------:R-:W-:-:S04]  /*2ba0*/  @P1 IMAD.MOV.U32 R61, RZ, RZ, R95 ;  /* 0x000000ffff3d1224 */ /* 0x000fc800078e005f */
[----:B------:R-:W-:-:S04]  /*2bb0*/  F2FP.F16.F32.PACK_AB R60, RZ, R60 ;  /* 0x0000003cff3c723e */ /* 0x000fc800000000ff */
[----:B------:R-:W-:Y:S01]  /*2bc0*/  PRMT R105, R60, 0x7610, R105 ;  /* 0x000076103c697816 */ /* 0x000fe20000000069 */
[----:B------:R-:W-:-:S05]  /*2bd0*/  @P1 IMAD.MOV.U32 R60, RZ, RZ, R94 ;  /* 0x000000ffff3c1224 */ /* 0x000fca00078e005e */
[----:B------:R0:W-:Y:S01]  /*2be0*/  @P1 STG.E.U16 desc[UR36][R60.64+0x12], R105 ;  /* 0x000012693c001986 */ /* 0x0001e2000c101524 */
[----:B------:R-:W-:Y:S05]  /*2bf0*/  @!P0 BRA `(.L_x_45) ;  /* 0x0000000000048947 */ /* 0x000fea0003800000 */
[----:B------:R0:W5:Y:S02]  /*2c00*/  LDG.E.LTC128B.U16 R104, desc[UR36][R56.64+0x10] ;  /* 0x0000102438687981 */ /* 0x000164000c1e1520 */
.L_x_45:
[----:B------:R-:W-:Y:S05]  /*2c10*/  BSYNC B1 ;  /* 0x0000000000017941 */ /* 0x000fea0003800000 */
.L_x_44:
[----:B0----5:R-:W-:Y:S01]  /*2c20*/  HADD2.F32 R61, -RZ, R104.H0_H0 ;  /* 0x20000068ff3d7230 */ /* 0x021fe20000004100 */
[----:B------:R-:W-:Y:S01]  /*2c30*/  ISETP.GT.AND P1, PT, R0, 0x8, P3 ;  /* 0x000000080000780c */ /* 0x000fe20001f24270 */
[----:B------:R-:W-:Y:S03]  /*2c40*/  BSSY B1, `(.L_x_46) ;  /* 0x0000007000017945 */ /* 0x000fe60003800000 */
[----:B------:R-:W-:-:S04]  /*2c50*/  FMUL R61, R61, R90 ;  /* 0x0000005a3d3d7220 */ /* 0x000fc80000400000 */
[----:B------:R-:W-:-:S05]  /*2c60*/  FFMA R61, R62, R88, R61 ;  /* 0x000000583e3d7223 */ /* 0x000fca000000003d */
[----:B------:R-:W-:-:S05]  /*2c70*/  F2FP.F16.F32.PACK_AB R61, RZ, R61 ;  /* 0x0000003dff3d723e */ /* 0x000fca00000000ff */
[----:B------:R0:W-:Y:S01]  /*2c80*/  @P0 STG.E.U16 desc[UR36][R58.64+0x10], R61 ;  /* 0x0000103d3a000986 */ /* 0x0001e2000c101524 */
[----:B------:R-:W-:Y:S05]  /*2c90*/  @!P1 BRA `(.L_x_47) ;  /* 0x0000000000049947 */ /* 0x000fea0003800000 */
[----:B------:R0:W5:Y:S02]  /*2ca0*/  LDG.E.LTC128B.U16 R104, desc[UR36][R56.64+0x12] ;  /* 0x0000122438687981 */ /* 0x000164000c1e1520 */
.L_x_47:
[----:B------:R-:W-:Y:S05]  /*2cb0*/  BSYNC B1 ;  /* 0x0000000000017941 */ /* 0x000fea0003800000 */
.L_x_46:
[----:B0----5:R-:W-:Y:S01]  /*2cc0*/  HADD2.F32 R61, -RZ, R104.H0_H0 ;  /* 0x20000068ff3d7230 */ /* 0x021fe20000004100 */
[----:B------:R-:W-:Y:S01]  /*2cd0*/  IADD3 R113, P0, R100, 0x80, RZ ;  /* 0x0000008064717810 */ /* 0x000fe20007f1e0ff */
[----:B------:R-:W-:Y:S01]  /*2ce0*/  BSSY B1, `(.L_x_48) ;  /* 0x000000b000017945 */ /* 0x000fe20003800000 */
[----:B------:R-:W-:Y:S02]  /*2cf0*/  ISETP.GT.AND P2, PT, R4, 0x10, PT ;  /* 0x000000100400780c */ /* 0x000fe40003f44270 */
[----:B------:R-:W-:Y:S01]  /*2d00*/  FMUL R60, R61, R90 ;  /* 0x0000005a3d3c7220 */ /* 0x000fe20000400000 */
[----:B------:R-:W-:Y:S01]  /*2d10*/  IMAD.X R101, RZ, RZ, R101, P0 ;  /* 0x000000ffff657224 */ /* 0x000fe200000e0665 */
[----:B------:R-:W-:Y:S02]  /*2d20*/  ISETP.GT.AND P0, PT, R0, RZ, P2 ;  /* 0x000000ff0000720c */ /* 0x000fe40001704270 */
[----:B------:R-:W-:Y:S01]  /*2d30*/  FFMA R60, R63, R88, R60 ;  /* 0x000000583f3c7223 */ /* 0x000fe2000000003c */
[----:B------:R-:W-:-:S04]  /*2d40*/  P2R R105, PR, RZ, 0x4 ;  /* 0x00000004ff697803 */ /* 0x000fc80000000000 */
[----:B------:R-:W-:-:S05]  /*2d50*/  F2FP.F16.F32.PACK_AB R60, RZ, R60 ;  /* 0x0000003cff3c723e */ /* 0x000fca00000000ff */
[----:B------:R0:W-:Y:S01]  /*2d60*/  @P1 STG.E.U16 desc[UR36][R58.64+0x12], R60 ;  /* 0x0000123c3a001986 */ /* 0x0001e2000c101524 */
[----:B------:R-:W-:Y:S05]  /*2d70*/  @!P0 BRA `(.L_x_49) ;  /* 0x0000000000048947 */ /* 0x000fea0003800000 */
[----:B------:R0:W5:Y:S02]  /*2d80*/  LDG.E.LTC128B.U16 R104, desc[UR36][R6.64+0x20] ;  /* 0x0000202406687981 */ /* 0x000164000c1e1520 */
.L_x_49:
[----:B------:R-:W-:Y:S05]  /*2d90*/  BSYNC B1 ;  /* 0x0000000000017941 */ /* 0x000fea0003800000 */
.L_x_48:
[----:B-----5:R-:W-:Y:S01]  /*2da0*/  HADD2.F32 R21, -RZ, R104.H0_H0 ;  /* 0x20000068ff157230 */ /* 0x020fe20000004100 */
[----:B------:R-:W-:Y:S01]  /*2db0*/  ISETP.GT.AND P1, PT, R4, 0x11, PT ;  /* 0x000000110400780c */ /* 0x000fe20003f24270 */
[-C--:B0-----:R-:W-:Y:S01]  /*2dc0*/  IMAD R60, R101, R96.reuse, RZ ;  /* 0x00000060653c7224 */ /* 0x081fe200078e02ff */
[----:B------:R-:W-:Y:S01]  /*2dd0*/  BSSY B1, `(.L_x_50) ;  /* 0x0000021000017945 */ /* 0x000fe20003800000 */
[----:B------:R-:W-:-:S04]  /*2de0*/  IMAD.WIDE.U32 R62, R113, R96, R8 ;  /* 0x00000060713e7225 */ /* 0x000fc800078e0008 */
[----:B------:R-:W-:Y:S01]  /*2df0*/  FMUL R21, R21, R90 ;  /* 0x0000005a15157220 */ /* 0x000fe20000400000 */
[----:B------:R-:W-:-:S03]  /*2e00*/  IMAD R111, R113, R97, R60 ;  /* 0x00000061716f7224 */ /* 0x000fc600078e023c */
[----:B------:R-:W-:Y:S01]  /*2e10*/  FFMA R21, R64, R88, R21 ;  /* 0x0000005840157223 */ /* 0x000fe20000000015 */
[----:B------:R-:W-:-:S04]  /*2e20*/  IMAD.WIDE.U32 R60, R113, R96, R92 ;  /* 0x00000060713c7225 */ /* 0x000fc800078e005c */
[----:B------:R-:W-:Y:S01]  /*2e30*/  F2FP.F16.F32.PACK_AB R21, RZ, R21 ;  /* 0x00000015ff15723e */ /* 0x000fe200000000ff */
[----:B------:R-:W-:-:S03]  /*2e40*/  IMAD.IADD R63, R111, 0x1, R63 ;  /* 0x000000016f3f7824 */ /* 0x000fc600078e023f */
[----:B------:R-:W-:Y:S01]  /*2e50*/  PRMT R97, R21, 0x7610, R97 ;  /* 0x0000761015617816 */ /* 0x000fe20000000061 */
[----:B------:R-:W-:-:S04]  /*2e60*/  IMAD.WIDE.U32 R100, R89, R14, R62 ;  /* 0x0000000e59647225 */ /* 0x000fc800078e003e */
[----:B------:R0:W-:Y:S01]  /*2e70*/  @P0 STG.E.U16 desc[UR36][R94.64+0x20], R97 ;  /* 0x000020615e000986 */ /* 0x0001e2000c101524 */
[----:B------:R-:W-:Y:S01]  /*2e80*/  IMAD.IADD R21, R61, 0x1, R111 ;  /* 0x000000013d157824 */ /* 0x000fe200078e026f */
[----:B------:R-:W-:-:S04]  /*2e90*/  LEA R62, P0, R60, R10, 0x1 ;  /* 0x0000000a3c3e7211 */ /* 0x000fc800078008ff */
[----:B------:R-:W-:Y:S01]  /*2ea0*/  LEA.HI.X R63, R60, R11, R21, 0x1, P0 ;  /* 0x0000000b3c3f7211 */ /* 0x000fe200000f0c15 */
[----:B------:R-:W-:Y:S01]  /*2eb0*/  IMAD.IADD R21, R91, 0x1, R101 ;  /* 0x000000015b157824 */ /* 0x000fe200078e0265 */
[----:B------:R-:W-:Y:S01]  /*2ec0*/  LEA R60, P0, R100, R10, 0x1 ;  /* 0x0000000a643c7211 */ /* 0x000fe200078008ff */
[----:B0-----:R-:W-:-:S03]  /*2ed0*/  IMAD.WIDE.U32 R96, R113, R96, R102 ;  /* 0x0000006071607225 */ /* 0x001fc600078e0066 */
[----:B------:R-:W-:Y:S01]  /*2ee0*/  LEA.HI.X R61, R100, R11, R21, 0x1, P0 ;  /* 0x0000000b643d7211 */ /* 0x000fe200000f0c15 */
[----:B------:R-:W-:Y:S01]  /*2ef0*/  IMAD.IADD R111, R111, 0x1, R97 ;  /* 0x000000016f6f7824 */ /* 0x000fe200078e0261 */
[----:B------:R-:W-:-:S05]  /*2f00*/  IADD3 R64, P0, R20, R96, RZ ;  /* 0x0000006014407210 */ /* 0x000fca0007f1e0ff */
[----:B------:R-:W-:Y:S01]  /*2f10*/  IMAD.X R92, R111, 0x1, R93, P0 ;  /* 0x000000016f5c7824 */ /* 0x000fe200000e065d */
[----:B------:R-:W-:-:S05]  /*2f20*/  IADD3 R20, P0, R8, R96, RZ ;  /* 0x0000006008147210 */ /* 0x000fca0007f1e0ff */
[----:B------:R-:W-:Y:S01]  /*2f30*/  IMAD.X R21, R9, 0x1, R111, P0 ;  /* 0x0000000109157824 */ /* 0x000fe200000e066f */
[----:B------:R-:W-:Y:S01]  /*2f40*/  LEA R8, P0, R64, R10, 0x1 ;  /* 0x0000000a40087211 */ /* 0x000fe200078008ff */
[----:B------:R-:W-:-:S03]  /*2f50*/  IMAD.WIDE.U32 R20, R89, R14, R20 ;  /* 0x0000000e59147225 */ /* 0x000fc600078e0014 */
[----:B------:R-:W-:Y:S02]  /*2f60*/  LEA.HI.X R9, R64, R11, R92, 0x1, P0 ;  /* 0x0000000b40097211 */ /* 0x000fe400000f0c5c */
[----:B------:R-:W-:Y:S01]  /*2f70*/  P2R R89, PR, RZ, 0x2 ;  /* 0x00000002ff597803 */ /* 0x000fe20000000000 */
[----:B------:R-:W-:Y:S01]  /*2f80*/  IMAD.IADD R91, R91, 0x1, R21 ;  /* 0x000000015b5b7824 */ /* 0x000fe200078e0215 */
[----:B------:R-:W-:-:S04]  /*2f90*/  LEA R10, P0, R20, R10, 0x1 ;  /* 0x0000000a140a7211 */ /* 0x000fc800078008ff */
[----:B------:R-:W-:Y:S02]  /*2fa0*/  LEA.HI.X R11, R20, R11, R91, 0x1, P0 ;  /* 0x0000000b140b7211 */ /* 0x000fe400000f0c5b */
[----:B------:R-:W-:-:S13]  /*2fb0*/  ISETP.GT.AND P0, PT, R0, RZ, P1 ;  /* 0x000000ff0000720c */ /* 0x000fda0000f04270 */
[----:B------:R-:W-:Y:S05]  /*2fc0*/  @!P0 BRA `(.L_x_51) ;  /* 0x0000000000048947 */ /* 0x000fea0003800000 */
[----:B------:R0:W5:Y:S02]  /*2fd0*/  LDG.E.LTC128B.U16 R104, desc[UR36][R6.64+0x22] ;  /* 0x0000222406687981 */ /* 0x000164000c1e1520 */
.L_x_51:
[----:B------:R-:W-:Y:S05]  /*2fe0*/  BSYNC B1 ;  /* 0x0000000000017941 */ /* 0x000fea0003800000 */
.L_x_50:
[----:B-----5:R-:W-:Y:S01]  /*2ff0*/  HADD2.F32 R21, -RZ, R104.H0_H0 ;  /* 0x20000068ff157230 */ /* 0x020fe20000004100 */
[----:B------:R-:W-:Y:S01]  /*3000*/  BSSY B1, `(.L_x_52) ;  /* 0x000000a000017945 */ /* 0x000fe20003800000 */
[----:B------:R-:W-:-:S03]  /*3010*/  @P0 IMAD.MOV.U32 R20, RZ, RZ, R94 ;  /* 0x000000ffff140224 */ /* 0x000fc600078e005e */
[----:B------:R-:W-:Y:S01]  /*3020*/  FMUL R14, R21, R90 ;  /* 0x0000005a150e7220 */ /* 0x000fe20000400000 */
[----:B------:R-:W-:-:S03]  /*3030*/  @P0 IMAD.MOV.U32 R21, RZ, RZ, R95 ;  /* 0x000000ffff150224 */ /* 0x000fc600078e005f */
[----:B------:R-:W-:-:S05]  /*3040*/  FFMA R14, R65, R88, R14 ;  /* 0x00000058410e7223 */ /* 0x000fca000000000e */
[----:B------:R-:W-:-:S05]  /*3050*/  F2FP.F16.F32.PACK_AB R14, RZ, R14 ;  /* 0x0000000eff0e723e */ /* 0x000fca00000000ff */
[----:B------:R0:W-:Y:S01]  /*3060*/  @P0 STG.E.U16 desc[UR36][R20.64+0x22], R14 ;  /* 0x0000220e14000986 */ /* 0x0001e2000c101524 */
[----:B------:R-:W-:-:S13]  /*3070*/  ISETP.GT.AND P0, PT, R0, 0x8, P2 ;  /* 0x000000080000780c */ /* 0x000fda0001704270 */
[----:B0-----:R-:W-:Y:S05]  /*3080*/  @!P0 BRA `(.L_x_53) ;  /* 0x0000000000048947 */ /* 0x001fea0003800000 */
[----:B------:R0:W5:Y:S02]  /*3090*/  LDG.E.LTC128B.U16 R104, desc[UR36][R56.64+0x20] ;  /* 0x0000202438687981 */ /* 0x000164000c1e1520 */
.L_x_53:
[----:B------:R-:W-:Y:S05]  /*30a0*/  BSYNC B1 ;  /* 0x0000000000017941 */ /* 0x000fea0003800000 */
.L_x_52:
[----:B-----5:R-:W-:Y:S01]  /*30b0*/  HADD2.F32 R21, -RZ, R104.H0_H0 ;  /* 0x20000068ff157230 */ /* 0x020fe20000004100 */
[----:B------:R-:W-:Y:S04]  /*30c0*/  BSSY B1, `(.L_x_54) ;  /* 0x0000008000017945 */ /* 0x000fe80003800000 */
[----:B------:R-:W-:-:S04]  /*30d0*/  FMUL R21, R21, R90 ;  /* 0x0000005a15157220 */ /* 0x000fc80000400000 */
[----:B------:R-:W-:-:S05]  /*30e0*/  FFMA R21, R66, R88, R21 ;  /* 0x0000005842157223 */ /* 0x000fca0000000015 */
[----:B------:R-:W-:-:S05]  /*30f0*/  F2FP.F16.F32.PACK_AB R21, RZ, R21 ;  /* 0x00000015ff15723e */ /* 0x000fca00000000ff */
[----:B------:R0:W-:Y:S01]  /*3100*/  @P0 STG.E.U16 desc[UR36][R58.64+0x20], R21 ;  /* 0x000020153a000986 */ /* 0x0001e2000c101524 */
[----:B------:R-:W-:-:S13]  /*3110*/  ISETP.GT.AND P0, PT, R0, 0x8, P1 ;  /* 0x000000080000780c */ /* 0x000fda0000f04270 */
[----:B0-----:R-:W-:Y:S05]  /*3120*/  @!P0 BRA `(.L_x_55) ;  /* 0x0000000000048947 */ /* 0x001fea0003800000 */
[----:B------:R0:W5:Y:S02]  /*3130*/  LDG.E.LTC128B.U16 R104, desc[UR36][R56.64+0x22] ;  /* 0x0000222438687981 */ /* 0x000164000c1e1520 */
.L_x_55:
[----:B------:R-:W-:Y:S05]  /*3140*/  BSYNC B1 ;  /* 0x0000000000017941 */ /* 0x000fea0003800000 */
.L_x_54:
[----:B-----5:R-:W-:Y:S01]  /*3150*/  HADD2.F32 R21, -RZ, R104.H0_H0 ;  /* 0x20000068ff157230 */ /* 0x020fe20000004100 */
[----:B------:R-:W-:Y:S01]  /*3160*/  ISETP.GT.AND P2, PT, R4, 0x18, PT ;  /* 0x000000180400780c */ /* 0x000fe20003f44270 */
[----:B------:R-:W-:Y:S03]  /*3170*/  BSSY B1, `(.L_x_56) ;  /* 0x0000009000017945 */ /* 0x000fe60003800000 */
[----:B------:R-:W-:Y:S01]  /*3180*/  FMUL R14, R21, R90 ;  /* 0x0000005a150e7220 */ /* 0x000fe20000400000 */
[----:B------:R-:W-:-:S03]  /*3190*/  P2R R91, PR, RZ, 0x4 ;  /* 0x00000004ff5b7803 */ /* 0x000fc60000000000 */
[----:B------:R-:W-:-:S05]  /*31a0*/  FFMA R14, R67, R88, R14 ;  /* 0x00000058430e7223 */ /* 0x000fca000000000e */
[----:B------:R-:W-:-:S05]  /*31b0*/  F2FP.F16.F32.PACK_AB R14, RZ, R14 ;  /* 0x0000000eff0e723e */ /* 0x000fca00000000ff */
[----:B------:R0:W-:Y:S01]  /*31c0*/  @P0 STG.E.U16 desc[UR36][R58.64+0x22], R14 ;  /* 0x0000220e3a000986 */ /* 0x0001e2000c101524 */
[----:B------:R-:W-:-:S13]  /*31d0*/  ISETP.GT.AND P0, PT, R0, RZ, P2 ;  /* 0x000000ff0000720c */ /* 0x000fda0001704270 */
[----:B0-----:R-:W-:Y:S05]  /*31e0*/  @!P0 BRA `(.L_x_57) ;  /* 0x0000000000048947 */ /* 0x001fea0003800000 */
[----:B------:R0:W5:Y:S02]  /*31f0*/  LDG.E.LTC128B.U16 R104, desc[UR36][R6.64+0x30] ;  /* 0x0000302406687981 */ /* 0x000164000c1e1520 */
.L_x_57:
[----:B------:R-:W-:Y:S05]  /*3200*/  BSYNC B1 ;  /* 0x0000000000017941 */ /* 0x000fea0003800000 */
.L_x_56:
[----:B-----5:R-:W-:Y:S01]  /*3210*/  HADD2.F32 R21, -RZ, R104.H0_H0 ;  /* 0x20000068ff157230 */ /* 0x020fe20000004100 */
[----:B------:R-:W-:Y:S01]  /*3220*/  ISETP.GT.AND P1, PT, R4, 0x19, PT ;  /* 0x000000190400780c */ /* 0x000fe20003f24270 */
[----:B------:R-:W-:Y:S01]  /*3230*/  @P0 IMAD.MOV.U32 R20, RZ, RZ, R94 ;  /* 0x000000ffff140224 */ /* 0x000fe200078e005e */
[----:B------:R-:W-:Y:S02]  /*3240*/  BSSY B1, `(.L_x_58) ;  /* 0x000000b000017945 */ /* 0x000fe40003800000 */
[----:B------:R-:W-:-:S04]  /*3250*/  FMUL R21, R21, R90 ;  /* 0x0000005a15157220 */ /* 0x000fc80000400000 */
[----:B------:R-:W-:Y:S01]  /*3260*/  FFMA R21, R68, R88, R21 ;  /* 0x0000005844157223 */ /* 0x000fe20000000015 */
[----:B------:R-:W-:-:S04]  /*3270*/  P2R R68, PR, RZ, 0x2 ;  /* 0x00000002ff447803 */ /* 0x000fc80000000000 */
[----:B------:R-:W-:-:S04]  /*3280*/  F2FP.F16.F32.PACK_AB R21, RZ, R21 ;  /* 0x00000015ff15723e */ /* 0x000fc800000000ff */
[----:B------:R-:W-:Y:S01]  /*3290*/  PRMT R14, R21, 0x7610, R14 ;  /* 0x00007610150e7816 */ /* 0x000fe2000000000e */
[----:B------:R-:W-:-:S05]  /*32a0*/  @P0 IMAD.MOV.U32 R21, RZ, RZ, R95 ;  /* 0x000000ffff150224 */ /* 0x000fca00078e005f */
[----:B------:R0:W-:Y:S01]  /*32b0*/  @P0 STG.E.U16 desc[UR36][R20.64+0x30], R14 ;  /* 0x0000300e14000986 */ /* 0x0001e2000c101524 */
[----:B------:R-:W-:-:S13]  /*32c0*/  ISETP.GT.AND P0, PT, R0, RZ, P1 ;  /* 0x000000ff0000720c */ /* 0x000fda0000f04270 */
[----:B0-----:R-:W-:Y:S05]  /*32d0*/  @!P0 BRA `(.L_x_59) ;  /* 0x0000000000048947 */ /* 0x001fea0003800000 */
[----:B------:R0:W5:Y:S02]  /*32e0*/  LDG.E.LTC128B.U16 R104, desc[UR36][R6.64+0x32] ;  /* 0x0000322406687981 */ /* 0x000164000c1e1520 */
.L_x_59:
[----:B------:R-:W-:Y:S05]  /*32f0*/  BSYNC B1 ;  /* 0x0000000000017941 */ /* 0x000fea0003800000 */
.L_x_58:
        /* <DEDUP_REMOVED lines=11> */
.L_x_61:
[----:B------:R-:W-:Y:S05]  /*33b0*/  BSYNC B1 ;  /* 0x0000000000017941 */ /* 0x000fea0003800000 */
.L_x_60:
        /* <DEDUP_REMOVED lines=9> */
.L_x_63:
[----:B------:R-:W-:Y:S05]  /*3450*/  BSYNC B1 ;  /* 0x0000000000017941 */ /* 0x000fea0003800000 */
.L_x_62:
        /* <DEDUP_REMOVED lines=11> */
.L_x_65:
[----:B------:R-:W-:Y:S05]  /*3510*/  BSYNC B1 ;  /* 0x0000000000017941 */ /* 0x000fea0003800000 */
.L_x_64:
[----:B-----5:R-:W-:Y:S01]  /*3520*/  HADD2.F32 R21, -RZ, R104.H0_H0 ;  /* 0x20000068ff157230 */ /* 0x020fe20000004100 */
[----:B------:R-:W-:Y:S01]  /*3530*/  ISETP.GT.AND P1, PT, R4, 0x21, PT ;  /* 0x000000210400780c */ /* 0x000fe20003f24270 */
[----:B------:R-:W-:Y:S01]  /*3540*/  @P0 IMAD.MOV.U32 R20, RZ, RZ, R94 ;  /* 0x000000ffff140224 */ /* 0x000fe200078e005e */
[----:B------:R-:W-:Y:S02]  /*3550*/  BSSY B1, `(.L_x_66) ;  /* 0x000000b000017945 */ /* 0x000fe40003800000 */
[----:B------:R-:W-:Y:S01]  /*3560*/  FMUL R21, R21, R90 ;  /* 0x0000005a15157220 */ /* 0x000fe20000400000 */
[----:B------:R-:W-:-:S03]  /*3570*/  P2R R70, PR, RZ, 0x2 ;  /* 0x00000002ff467803 */ /* 0x000fc60000000000 */
[----:B------:R-:W-:-:S05]  /*3580*/  FFMA R21, R72, R88, R21 ;  /* 0x0000005848157223 */ /* 0x000fca0000000015 */
[----:B------:R-:W-:-:S04]  /*3590*/  F2FP.F16.F32.PACK_AB R21, RZ, R21 ;  /* 0x00000015ff15723e */ /* 0x000fc800000000ff */
[----:B------:R-:W-:Y:S01]  /*35a0*/  PRMT R14, R21, 0x7610, R14 ;  /* 0x00007610150e7816 */ /* 0x000fe2000000000e */
[----:B------:R-:W-:-:S05]  /*35b0*/  @P0 IMAD.MOV.U32 R21, RZ, RZ, R95 ;  /* 0x000000ffff150224 */ /* 0x000fca00078e005f */
[----:B------:R0:W-:Y:S01]  /*35c0*/  @P0 STG.E.U16 desc[UR36][R20.64+0x40], R14 ;  /* 0x0000400e14000986 */ /* 0x0001e2000c101524 */
[----:B------:R-:W-:-:S13]  /*35d0*/  ISETP.GT.AND P0, PT, R0, RZ, P1 ;  /* 0x000000ff0000720c */ /* 0x000fda0000f04270 */
[----:B0-----:R-:W-:Y:S05]  /*35e0*/  @!P0 BRA `(.L_x_67) ;  /* 0x0000000000048947 */ /* 0x001fea0003800000 */
[----:B------:R0:W5:Y:S02]  /*35f0*/  LDG.E.LTC128B.U16 R104, desc[UR36][R6.64+0x42] ;  /* 0x0000422406687981 */ /* 0x000164000c1e1520 */
.L_x_67:
[----:B------:R-:W-:Y:S05]  /*3600*/  BSYNC B1 ;  /* 0x0000000000017941 */ /* 0x000fea0003800000 */
.L_x_66:
        /* <DEDUP_REMOVED lines=11> */
.L_x_69:
[----:B------:R-:W-:Y:S05]  /*36c0*/  BSYNC B1 ;  /* 0x0000000000017941 */ /* 0x000fea0003800000 */
.L_x_68:
        /* <DEDUP_REMOVED lines=9> */
.L_x_71:
[----:B------:R-:W-:Y:S05]  /*3760*/  BSYNC B1 ;  /* 0x0000000000017941 */ /* 0x000fea0003800000 */
.L_x_70:
        /* <DEDUP_REMOVED lines=11> */
.L_x_73:
[----:B------:R-:W-:Y:S05]  /*3820*/  BSYNC B1 ;  /* 0x0000000000017941 */ /* 0x000fea0003800000 */
.L_x_72:
[----:B-----5:R-:W-:Y:S01]  /*3830*/  HADD2.F32 R21, -RZ, R104.H0_H0 ;  /* 0x20000068ff157230 */ /* 0x020fe20000004100 */
[----:B------:R-:W-:Y:S01]  /*3840*/  ISETP.GT.AND P5, PT, R4, 0x29, PT ;  /* 0x000000290400780c */ /* 0x000fe20003fa4270 */
[----:B------:R-:W-:Y:S01]  /*3850*/  @P0 IMAD.MOV.U32 R20, RZ, RZ, R94 ;  /* 0x000000ffff140224 */ /* 0x000fe200078e005e */
[----:B------:R-:W-:Y:S02]  /*3860*/  BSSY B1, `(.L_x_74) ;  /* 0x000000b000017945 */ /* 0x000fe40003800000 */
[----:B------:R-:W-:-:S04]  /*3870*/  FMUL R21, R21, R90 ;  /* 0x0000005a15157220 */ /* 0x000fc80000400000 */
[----:B------:R-:W-:-:S05]  /*3880*/  FFMA R21, R76, R88, R21 ;  /* 0x000000584c157223 */ /* 0x000fca0000000015 */
[----:B------:R-:W-:-:S04]  /*3890*/  F2FP.F16.F32.PACK_AB R21, RZ, R21 ;  /* 0x00000015ff15723e */ /* 0x000fc800000000ff */
[----:B------:R-:W-:Y:S01]  /*38a0*/  PRMT R14, R21, 0x7610, R14 ;  /* 0x00007610150e7816 */ /* 0x000fe2000000000e */
[----:B------:R-:W-:-:S05]  /*38b0*/  @P0 IMAD.MOV.U32 R21, RZ, RZ, R95 ;  /* 0x000000ffff150224 */ /* 0x000fca00078e005f */
[----:B------:R1:W-:Y:S01]  /*38c0*/  @P0 STG.E.U16 desc[UR36][R20.64+0x50], R14 ;  /* 0x0000500e14000986 */ /* 0x0003e2000c101524 */
[----:B------:R-:W-:Y:S02]  /*38d0*/  ISETP.GT.AND P0, PT, R0, RZ, P5 ;  /* 0x000000ff0000720c */ /* 0x000fe40002f04270 */
[----:B-1----:R-:W-:-:S11]  /*38e0*/  P2R R14, PR, RZ, 0x20 ;  /* 0x00000020ff0e7803 */ /* 0x002fd60000000000 */
[----:B------:R-:W-:Y:S05]  /*38f0*/  @!P0 BRA `(.L_x_75) ;  /* 0x0000000000048947 */ /* 0x000fea0003800000 */
[----:B------:R1:W5:Y:S02]  /*3900*/  LDG.E.LTC128B.U16 R104, desc[UR36][R6.64+0x52] ;  /* 0x0000522406687981 */ /* 0x000364000c1e1520 */
.L_x_75:
[----:B------:R-:W-:Y:S05]  /*3910*/  BSYNC B1 ;  /* 0x0000000000017941 */ /* 0x000fea0003800000 */
.L_x_74:
        /* <DEDUP_REMOVED lines=11> */
.L_x_77:
[----:B------:R-:W-:Y:S05]  /*39d0*/  BSYNC B1 ;  /* 0x0000000000017941 */ /* 0x000fea0003800000 */
.L_x_76:
        /* <DEDUP_REMOVED lines=9> */
.L_x_79:
[----:B------:R-:W-:Y:S05]  /*3a70*/  BSYNC B1 ;  /* 0x0000000000017941 */ /* 0x000fea0003800000 */
.L_x_78:
[----:B-----5:R-:W-:Y:S01]  /*3a80*/  HADD2.F32 R21, -RZ, R104.H0_H0 ;  /* 0x20000068ff157230 */ /* 0x020fe20000004100 */
[----:B------:R-:W-:Y:S01]  /*3a90*/  ISETP.GT.AND P3, PT, R4, 0x30, PT ;  /* 0x000000300400780c */ /* 0x000fe20003f64270 */
[----:B------:R-:W-:Y:S03]  /*3aa0*/  BSSY B1, `(.L_x_80) ;  /* 0x0000008000017945 */ /* 0x000fe60003800000 */
[----:B------:R-:W-:-:S04]  /*3ab0*/  FMUL R14, R21, R90 ;  /* 0x0000005a150e7220 */ /* 0x000fc80000400000 */
[----:B------:R-:W-:-:S05]  /*3ac0*/  FFMA R14, R79, R88, R14 ;  /* 0x000000584f0e7223 */ /* 0x000fca000000000e */
[----:B------:R-:W-:-:S05]  /*3ad0*/  F2FP.F16.F32.PACK_AB R14, RZ, R14 ;  /* 0x0000000eff0e723e */ /* 0x000fca00000000ff */
[----:B------:R0:W-:Y:S01]  /*3ae0*/  @P0 STG.E.U16 desc[UR36][R58.64+0x52], R14 ;  /* 0x0000520e3a000986 */ /* 0x0001e2000c101524 */
[----:B------:R-:W-:-:S13]  /*3af0*/  ISETP.GT.AND P0, PT, R0, RZ, P3 ;  /* 0x000000ff0000720c */ /* 0x000fda0001f04270 */
[----:B0-----:R-:W-:Y:S05]  /*3b00*/  @!P0 BRA `(.L_x_81) ;  /* 0x0000000000048947 */ /* 0x001fea0003800000 */
[----:B------:R0:W5:Y:S02]  /*3b10*/  LDG.E.LTC128B.U16 R104, desc[UR36][R6.64+0x60] ;  /* 0x0000602406687981 */ /* 0x000164000c1e1520 */
.L_x_81:
[----:B------:R-:W-:Y:S05]  /*3b20*/  BSYNC B1 ;  /* 0x0000000000017941 */ /* 0x000fea0003800000 */
.L_x_80:
        /* <DEDUP_REMOVED lines=13> */
.L_x_83:
[----:B------:R-:W-:Y:S05]  /*3c00*/  BSYNC B1 ;  /* 0x0000000000017941 */ /* 0x000fea0003800000 */
.L_x_82:
        /* <DEDUP_REMOVED lines=11> */
.L_x_85:
[----:B------:R-:W-:Y:S05]  /*3cc0*/  BSYNC B1 ;  /* 0x0000000000017941 */ /* 0x000fea0003800000 */
.L_x_84:
        /* <DEDUP_REMOVED lines=9> */
.L_x_87:
[----:B------:R-:W-:Y:S05]  /*3d60*/  BSYNC B1 ;  /* 0x0000000000017941 */ /* 0x000fea0003800000 */
.L_x_86:
        /* <DEDUP_REMOVED lines=10> */
.L_x_89:
[----:B------:R-:W-:Y:S05]  /*3e10*/  BSYNC B1 ;  /* 0x0000000000017941 */ /* 0x000fea0003800000 */
.L_x_88:
[----:B-----5:R-:W-:Y:S01]  /*3e20*/  HADD2.F32 R21, -RZ, R104.H0_H0 ;  /* 0x20000068ff157230 */ /* 0x020fe20000004100 */
[----:B------:R-:W-:Y:S01]  /*3e30*/  BSSY B1, `(.L_x_90) ;  /* 0x0000011000017945 */ /* 0x000fe20003800000 */
[----:B------:R-:W-:Y:S02]  /*3e40*/  @P0 IMAD.MOV.U32 R66, RZ, RZ, R94 ;  /* 0x000000ffff420224 */ /* 0x000fe400078e005e */
[----:B------:R-:W-:Y:S02]  /*3e50*/  @P0 IMAD.MOV.U32 R67, RZ, RZ, R95 ;  /* 0x000000ffff430224 */ /* 0x000fe400078e005f */
[----:B------:R-:W-:-:S04]  /*3e60*/  FMUL R21, R21, R90 ;  /* 0x0000005a15157220 */ /* 0x000fc80000400000 */
[----:B------:R-:W-:-:S05]  /*3e70*/  FFMA R21, R84, R88, R21 ;  /* 0x0000005854157223 */ /* 0x000fca0000000015 */
[----:B------:R-:W-:-:S05]  /*3e80*/  F2FP.F16.F32.PACK_AB R21, RZ, R21 ;  /* 0x00000015ff15723e */ /* 0x000fca00000000ff */
[----:B------:R1:W-:Y:S01]  /*3e90*/  @P0 STG.E.U16 desc[UR36][R66.64+0x70], R21 ;  /* 0x0000701542000986 */ /* 0x0003e2000c101524 */
[----:B------:R-:W-:-:S05]  /*3ea0*/  IADD3 R20, P0, R5, R98, RZ ;  /* 0x0000006205147210 */ /* 0x000fca0007f1e0ff */
[----:B-1----:R-:W-:Y:S01]  /*3eb0*/  IMAD.X R21, R15, 0x1, R99, P0 ;  /* 0x000000010f157824 */ /* 0x002fe200000e0663 */
[----:B------:R-:W-:-:S05]  /*3ec0*/  IADD3 R64, P0, R5, R98, RZ ;  /* 0x0000006205407210 */ /* 0x000fca0007f1e0ff */
[----:B------:R-:W-:Y:S01]  /*3ed0*/  IMAD.X R65, R15, 0x1, R99, P0 ;  /* 0x000000010f417824 */ /* 0x000fe200000e0663 */
[----:B------:R-:W-:-:S05]  /*3ee0*/  IADD3 R14, P0, R5, R94, RZ ;  /* 0x0000005e050e7210 */ /* 0x000fca0007f1e0ff */
[----:B------:R-:W-:Y:S01]  /*3ef0*/  IMAD.X R15, R15, 0x1, R95, P0 ;  /* 0x000000010f0f7824 */ /* 0x000fe200000e065f */
[----:B------:R-:W-:-:S04]  /*3f00*/  ISETP.GT.AND P0, PT, R4, 0x39, PT ;  /* 0x000000390400780c */ /* 0x000fc80003f04270 */
[----:B------:R-:W-:-:S13]  /*3f10*/  ISETP.GT.AND P4, PT, R0, RZ, P0 ;  /* 0x000000ff0000720c */ /* 0x000fda0000784270 */
[----:B------:R-:W-:Y:S05]  /*3f20*/  @!P4 BRA `(.L_x_91) ;  /* 0x000000000004c947 */ /* 0x000fea0003800000 */
[----:B------:R1:W5:Y:S02]  /*3f30*/  LDG.E.LTC128B.U16 R104, desc[UR36][R6.64+0x72] ;  /* 0x0000722406687981 */ /* 0x000364000c1e1520 */
.L_x_91:
[----:B------:R-:W-:Y:S05]  /*3f40*/  BSYNC B1 ;  /* 0x0000000000017941 */ /* 0x000fea0003800000 */
.L_x_90:
        /* <DEDUP_REMOVED lines=9> */
.L_x_93:
[----:B------:R-:W-:Y:S05]  /*3fe0*/  BSYNC B1 ;  /* 0x0000000000017941 */ /* 0x000fea0003800000 */
.L_x_92:
        /* <DEDUP_REMOVED lines=9> */
.L_x_95:
[----:B------:R-:W-:Y:S05]  /*4080*/  BSYNC B1 ;  /* 0x0000000000017941 */ /* 0x000fea0003800000 */
.L_x_94:
[----:B-----5:R-:W-:-:S05]  /*4090*/  HADD2.F32 R5, -RZ, R104.H0_H0 ;  /* 0x20000068ff057230 */ /* 0x020fca0000004100 */
[----:B------:R-:W-:-:S04]  /*40a0*/  FMUL R4, R5, R90 ;  /* 0x0000005a05047220 */ /* 0x000fc80000400000 */
[----:B------:R-:W-:-:S05]  /*40b0*/  FFMA R4, R87, R88, R4 ;  /* 0x0000005857047223 */ /* 0x000fca0000000004 */
[----:B------:R-:W-:-:S05]  /*40c0*/  F2FP.F16.F32.PACK_AB R4, RZ, R4 ;  /* 0x00000004ff04723e */ /* 0x000fca00000000ff */
[----:B------:R0:W-:Y:S01]  /*40d0*/  @P4 STG.E.U16 desc[UR36][R58.64+0x72], R4 ;  /* 0x000072043a004986 */ /* 0x0001e2000c101524 */
[----:B------:R-:W-:-:S13]  /*40e0*/  ISETP.GT.AND P4, PT, R0, 0x80, P6 ;  /* 0x000000800000780c */ /* 0x000fda0003784270 */
[----:B------:R-:W2:Y:S01]  /*40f0*/  @P4 LDG.E.LTC128B.U16 R104, desc[UR36][R62.64] ;  /* 0x000000243e684981 */ /* 0x000ea2000c1e1520 */
[----:B------:R-:W-:Y:S01]  /*4100*/  BSSY B1, `(.L_x_96) ;  /* 0x000000a000017945 */ /* 0x000fe20003800000 */
[----:B--2---:R-:W-:-:S05]  /*4110*/  HADD2.F32 R5, -RZ, R104.H0_H0 ;  /* 0x20000068ff057230 */ /* 0x004fca0000004100 */
[----:B------:R-:W-:-:S04]  /*4120*/  FMUL R5, R5, R90 ;  /* 0x0000005a05057220 */ /* 0x000fc80000400000 */
[----:B------:R-:W-:-:S05]  /*4130*/  FFMA R5, R24, R88, R5 ;  /* 0x0000005818057223 */ /* 0x000fca0000000005 */
[----:B------:R-:W-:-:S05]  /*4140*/  F2FP.F16.F32.PACK_AB R5, RZ, R5 ;  /* 0x00000005ff05723e */ /* 0x000fca00000000ff */
[----:B------:R0:W-:Y:S01]  /*4150*/  @P4 STG.E.U16 desc[UR36][R14.64], R5 ;  /* 0x000000050e004986 */ /* 0x0001e2000c101524 */
[----:B------:R-:W-:-:S04]  /*4160*/  ISETP.NE.AND P4, PT, R107, RZ, PT ;  /* 0x000000ff6b00720c */ /* 0x000fc80003f85270 */
[----:B------:R-:W-:-:S13]  /*4170*/  ISETP.GT.AND P4, PT, R0, 0x80, P4 ;  /* 0x000000800000780c */ /* 0x000fda0002784270 */
[----:B0-----:R-:W-:Y:S05]  /*4180*/  @!P4 BRA `(.L_x_97) ;  /* 0x000000000004c947 */ /* 0x001fea0003800000 */
[----:B------:R0:W5:Y:S02]  /*4190*/  LDG.E.LTC128B.U16 R104, desc[UR36][R60.64+0x2] ;  /* 0x000002243c687981 */ /* 0x000164000c1e1520 */
.L_x_97:
[----:B------:R-:W-:Y:S05]  /*41a0*/  BSYNC B1 ;  /* 0x0000000000017941 */ /* 0x000fea0003800000 */
.L_x_96:
[----:B-----5:R-:W-:Y:S01]  /*41b0*/  HADD2.F32 R5, -RZ, R104.H0_H0 ;  /* 0x20000068ff057230 */ /* 0x020fe20000004100 */
[----:B------:R-:W-:Y:S01]  /*41c0*/  ISETP.GT.AND P6, PT, R0, 0x88, P6 ;  /* 0x000000880000780c */ /* 0x000fe200037c4270 */
[----:B------:R-:W-:Y:S03]  /*41d0*/  BSSY B1, `(.L_x_98) ;  /* 0x000000a000017945 */ /* 0x000fe60003800000 */
[----:B------:R-:W-:Y:S01]  /*41e0*/  FMUL R4, R5, R90 ;  /* 0x0000005a05047220 */ /* 0x000fe20000400000 */
[----:B------:R-:W-:-:S03]  /*41f0*/  @P4 IMAD.MOV.U32 R5, RZ, RZ, R15 ;  /* 0x000000ffff054224 */ /* 0x000fc600078e000f */
[----:B------:R-:W-:-:S05]  /*4200*/  FFMA R4, R25, R88, R4 ;  /* 0x0000005819047223 */ /* 0x000fca0000000004 */
[----:B------:R-:W-:-:S04]  /*4210*/  F2FP.F16.F32.PACK_AB R4, RZ, R4 ;  /* 0x00000004ff04723e */ /* 0x000fc800000000ff */
[----:B-1-34-:R-:W-:Y:S01]  /*4220*/  PRMT R6, R4, 0x7610, R6 ;  /* 0x0000761004067816 */ /* 0x01afe20000000006 */
[----:B------:R-:W-:-:S05]  /*4230*/  @P4 IMAD.MOV.U32 R4, RZ, RZ, R14 ;  /* 0x000000ffff044224 */ /* 0x000fca00078e000e */
[----:B------:R1:W-:Y:S01]  /*4240*/  @P4 STG.E.U16 desc[UR36][R4.64+0x2], R6 ;  /* 0x0000020604004986 */ /* 0x0003e2000c101524 */
[----:B------:R-:W-:Y:S05]  /*4250*/  @!P6 BRA `(.L_x_99) ;  /* 0x000000000004e947 */ /* 0x000fea0003800000 */
[----:B------:R2:W5:Y:S02]  /*4260*/  LDG.E.LTC128B.U16 R104, desc[UR36][R8.64] ;  /* 0x0000002408687981 */ /* 0x000564000c1e1520 */
.L_x_99:
[----:B------:R-:W-:Y:S05]  /*4270*/  BSYNC B1 ;  /* 0x0000000000017941 */ /* 0x000fea0003800000 */
.L_x_98:
[----:B-1---5:R-:W-:Y:S01]  /*4280*/  HADD2.F32 R5, -RZ, R104.H0_H0 ;  /* 0x20000068ff057230 */ /* 0x022fe20000004100 */
[----:B------:R-:W-:Y:S01]  /*4290*/  ISETP.NE.AND P4, PT, R107, RZ, PT ;  /* 0x000000ff6b00720c */ /* 0x000fe20003f85270 */
[----:B------:R-:W-:Y:S03]  /*42a0*/  BSSY B1, `(.L_x_100) ;  /* 0x0000008000017945 */ /* 0x000fe60003800000 */
[----:B------:R-:W-:Y:S01]  /*42b0*/  FMUL R5, R5, R90 ;  /* 0x0000005a05057220 */ /* 0x000fe20000400000 */
[----:B------:R-:W-:-:S03]  /*42c0*/  ISETP.GT.AND P4, PT, R0, 0x88, P4 ;  /* 0x000000880000780c */ /* 0x000fc60002784270 */
[----:B------:R-:W-:-:S05]  /*42d0*/  FFMA R5, R26, R88, R5 ;  /* 0x000000581a057223 */ /* 0x000fca0000000005 */
[----:B------:R-:W-:-:S05]  /*42e0*/  F2FP.F16.F32.PACK_AB R5, RZ, R5 ;  /* 0x00000005ff05723e */ /* 0x000fca00000000ff */
[----:B------:R1:W-:Y:S01]  /*42f0*/  @P6 STG.E.U16 desc[UR36][R20.64], R5 ;  /* 0x0000000514006986 */ /* 0x0003e2000c101524 */
[----:B------:R-:W-:Y:S05]  /*4300*/  @!P4 BRA `(.L_x_101) ;  /* 0x000000000004c947 */ /* 0x000fea0003800000 */
[----:B------:R3:W5:Y:S02]  /*4310*/  LDG.E.LTC128B.U16 R104, desc[UR36][R10.64+0x2] ;  /* 0x000002240a687981 */ /* 0x000764000c1e1520 */
.L_x_101:
[----:B------:R-:W-:Y:S05]  /*4320*/  BSYNC B1 ;  /* 0x0000000000017941 */ /* 0x000fea0003800000 */
.L_x_100:
[----:B-1---5:R-:W-:Y:S01]  /*4330*/  HADD2.F32 R5, -RZ, R104.H0_H0 ;  /* 0x20000068ff057230 */ /* 0x022fe20000004100 */
[----:B------:R-:W-:Y:S01]  /*4340*/  ISETP.NE.AND P6, PT, R108, RZ, PT ;  /* 0x000000ff6c00720c */ /* 0x000fe20003fc5270 */
[----:B------:R-:W-:Y:S03]  /*4350*/  BSSY B1, `(.L_x_102) ;  /* 0x0000008000017945 */ /* 0x000fe60003800000 */
[----:B------:R-:W-:-:S04]  /*4360*/  FMUL R4, R5, R90 ;  /* 0x0000005a05047220 */ /* 0x000fc80000400000 */
[----:B------:R-:W-:-:S05]  /*4370*/  FFMA R4, R27, R88, R4 ;  /* 0x000000581b047223 */ /* 0x000fca0000000004 */
[----:B------:R-:W-:-:S05]  /*4380*/  F2FP.F16.F32.PACK_AB R4, RZ, R4 ;  /* 0x00000004ff04723e */ /* 0x000fca00000000ff */
[----:B------:R1:W-:Y:S01]  /*4390*/  @P4 STG.E.U16 desc[UR36][R64.64+0x2], R4 ;  /* 0x0000020440004986 */ /* 0x0003e2000c101524 */
[----:B------:R-:W-:-:S13]  /*43a0*/  ISETP.GT.AND P4, PT, R0, 0x80, P6 ;  /* 0x000000800000780c */ /* 0x000fda0003784270 */
[----:B-1----:R-:W-:Y:S05]  /*43b0*/  @!P4 BRA `(.L_x_103) ;  /* 0x000000000004c947 */ /* 0x002fea0003800000 */
[----:B------:R1:W5:Y:S02]  /*43c0*/  LDG.E.LTC128B.U16 R104, desc[UR36][R60.64+0x10] ;  /* 0x000010243c687981 */ /* 0x000364000c1e1520 */
.L_x_103:
[----:B------:R-:W-:Y:S05]  /*43d0*/  BSYNC B1 ;  /* 0x0000000000017941 */ /* 0x000fea0003800000 */
.L_x_102:
[----:B-----5:R-:W-:Y:S01]  /*43e0*/  HADD2.F32 R5, -RZ, R104.H0_H0 ;  /* 0x20000068ff057230 */ /* 0x020fe20000004100 */
[----:B------:R-:W-:Y:S01]  /*43f0*/  ISETP.NE.AND P6, PT, R109, RZ, PT ;  /* 0x000000ff6d00720c */ /* 0x000fe20003fc5270 */
        /* <DEDUP_REMOVED lines=8> */
[----:B------:R-:W-:-:S13]  /*4480*/  ISETP.GT.AND P4, PT, R0, 0x80, P6 ;  /* 0x000000800000780c */ /* 0x000fda0003784270 */
[----:B----4-:R-:W-:Y:S05]  /*4490*/  @!P4 BRA `(.L_x_105) ;  /* 0x000000000004c947 */ /* 0x010fea0003800000 */
[----:B------:R4:W5:Y:S02]  /*44a0*/  LDG.E.LTC128B.U16 R104, desc[UR36][R60.64+0x12] ;  /* 0x000012243c687981 */ /* 0x000964000c1e1520 */
.L_x_105:
[----:B------:R-:W-:Y:S05]  /*44b0*/  BSYNC B1 ;  /* 0x0000000000017941 */ /* 0x000fea0003800000 */
.L_x_104:
[----:B-----5:R-:W-:Y:S01]  /*44c0*/  HADD2.F32 R5, -RZ, R104.H0_H0 ;  /* 0x20000068ff057230 */ /* 0x020fe20000004100 */
[----:B------:R-:W-:Y:S04]  /*44d0*/  BSSY B1, `(.L_x_106) ;  /* 0x000000c000017945 */ /* 0x000fe80003800000 */
[----:B------:R-:W-:Y:S01]  /*44e0*/  FMUL R4, R5, R90 ;  /* 0x0000005a05047220 */ /* 0x000fe20000400000 */
[----:B------:R-:W-:-:S03]  /*44f0*/  @P4 IMAD.MOV.U32 R5, RZ, RZ, R15 ;  /* 0x000000ffff054224 */ /* 0x000fc600078e000f */
[----:B------:R-:W-:-:S05]  /*4500*/  FFMA R4, R29, R88, R4 ;  /* 0x000000581d047223 */ /* 0x000fca0000000004 */
[----:B------:R-:W-:-:S04]  /*4510*/  F2FP.F16.F32.PACK_AB R4, RZ, R4 ;  /* 0x00000004ff04723e */ /* 0x000fc800000000ff */
[----:B------:R-:W-:Y:S01]  /*4520*/  PRMT R6, R4, 0x7610, R6 ;  /* 0x0000761004067816 */ /* 0x000fe20000000006 */
[----:B------:R-:W-:-:S05]  /*4530*/  @P4 IMAD.MOV.U32 R4, RZ, RZ, R14 ;  /* 0x000000ffff044224 */ /* 0x000fca00078e000e */
[----:B------:R0:W-:Y:S01]  /*4540*/  @P4 STG.E.U16 desc[UR36][R4.64+0x12], R6 ;  /* 0x0000120604004986 */ /* 0x0001e2000c101524 */
[----:B------:R-:W-:-:S04]  /*4550*/  ISETP.NE.AND P4, PT, R108, RZ, PT ;  /* 0x000000ff6c00720c */ /* 0x000fc80003f85270 */
[----:B------:R-:W-:-:S13]  /*4560*/  ISETP.GT.AND P4, PT, R0, 0x88, P4 ;  /* 0x000000880000780c */ /* 0x000fda0002784270 */
[----:B0-----:R-:W-:Y:S05]  /*4570*/  @!P4 BRA `(.L_x_107) ;  /* 0x000000000004c947 */ /* 0x001fea0003800000 */
[----:B------:R0:W5:Y:S02]  /*4580*/  LDG.E.LTC128B.U16 R104, desc[UR36][R10.64+0x10] ;  /* 0x000010240a687981 */ /* 0x000164000c1e1520 */
.L_x_107:
[----:B------:R-:W-:Y:S05]  /*4590*/  BSYNC B1 ;  /* 0x0000000000017941 */ /* 0x000fea0003800000 */
.L_x_106:
        /* <DEDUP_REMOVED lines=9> */
.L_x_109:
[----:B------:R-:W-:Y:S05]  /*4630*/  BSYNC B1 ;  /* 0x0000000000017941 */ /* 0x000fea0003800000 */
.L_x_108:
[----:B-----5:R-:W-:Y:S01]  /*4640*/  HADD2.F32 R5, -RZ, R104.H0_H0 ;  /* 0x20000068ff057230 */ /* 0x020fe20000004100 */
[----:B------:R-:W-:Y:S01]  /*4650*/  ISETP.NE.AND P6, PT, R105, RZ, PT ;  /* 0x000000ff6900720c */ /* 0x000fe20003fc5270 */
[----:B------:R-:W-:Y:S03]  /*4660*/  BSSY B1, `(.L_x_110) ;  /* 0x000000b000017945 */ /* 0x000fe60003800000 */
[----:B------:R-:W-:Y:S01]  /*4670*/  FMUL R4, R5, R90 ;  /* 0x0000005a05047220 */ /* 0x000fe20000400000 */
[----:B------:R-:W-:-:S03]  /*4680*/  @P4 IMAD.MOV.U32 R5, RZ, RZ, R13 ;  /* 0x000000ffff054224 */ /* 0x000fc600078e000d */
[----:B------:R-:W-:-:S05]  /*4690*/  FFMA R4, R31, R88, R4 ;  /* 0x000000581f047223 */ /* 0x000fca0000000004 */
[----:B------:R-:W-:-:S04]  /*46a0*/  F2FP.F16.F32.PACK_AB R4, RZ, R4 ;  /* 0x00000004ff04723e */ /* 0x000fc800000000ff */
[----:B------:R-:W-:Y:S01]  /*46b0*/  PRMT R6, R4, 0x7610, R6 ;  /* 0x0000761004067816 */ /* 0x000fe20000000006 */
[----:B------:R-:W-:-:S05]  /*46c0*/  @P4 IMAD.MOV.U32 R4, RZ, RZ, R12 ;  /* 0x000000ffff044224 */ /* 0x000fca00078e000c */
[----:B------:R0:W-:Y:S01]  /*46d0*/  @P4 STG.E.U16 desc[UR36][R4.64+0x12], R6 ;  /* 0x0000120604004986 */ /* 0x0001e2000c101524 */
[----:B------:R-:W-:-:S13]  /*46e0*/  ISETP.GT.AND P4, PT, R0, 0x80, P6 ;  /* 0x000000800000780c */ /* 0x000fda0003784270 */
[----:B0-----:R-:W-:Y:S05]  /*46f0*/  @!P4 BRA `(.L_x_111) ;  /* 0x000000000004c947 */ /* 0x001fea0003800000 */
[----:B------:R0:W5:Y:S02]  /*4700*/  LDG.E.LTC128B.U16 R104, desc[UR36][R60.64+0x20] ;  /* 0x000020243c687981 */ /* 0x000164000c1e1520 */
.L_x_111:
[----:B------:R-:W-:Y:S05]  /*4710*/  BSYNC B1 ;  /* 0x0000000000017941 */ /* 0x000fea0003800000 */
.L_x_110:
        /* <DEDUP_REMOVED lines=13> */
.L_x_113:
[----:B------:R-:W-:Y:S05]  /*47f0*/  BSYNC B1 ;  /* 0x0000000000017941 */ /* 0x000fea0003800000 */
.L_x_112:
        /* <DEDUP_REMOVED lines=13> */
.L_x_115:
[----:B------:R-:W-:Y:S05]  /*48d0*/  BSYNC B1 ;  /* 0x0000000000017941 */ /* 0x000fea0003800000 */
.L_x_114:
[----:B-----5:R-:W-:Y:S01]  /*48e0*/  HADD2.F32 R5, -RZ, R104.H0_H0 ;  /* 0x20000068ff057230 */ /* 0x020fe20000004100 */
[----:B------:R-:W-:Y:S01]  /*48f0*/  BSSY B1, `(.L_x_116) ;  /* 0x000000b000017945 */ /* 0x000fe20003800000 */
[----:B------:R-:W-:-:S03]  /*4900*/  @P4 IMAD.MOV.U32 R4, RZ, RZ, R12 ;  /* 0x000000ffff044224 */ /* 0x000fc600078e000c */
        /* <DEDUP_REMOVED lines=9> */
.L_x_117:
[----:B------:R-:W-:Y:S05]  /*49a0*/  BSYNC B1 ;  /* 0x0000000000017941 */ /* 0x000fea0003800000 */
.L_x_116:
        /* <DEDUP_REMOVED lines=13> */
.L_x_119:
[----:B------:R-:W-:Y:S05]  /*4a80*/  BSYNC B1 ;  /* 0x0000000000017941 */ /* 0x000fea0003800000 */
.L_x_118:
        /* <DEDUP_REMOVED lines=13> */
.L_x_121:
[----:B------:R-:W-:Y:S05]  /*4b60*/  BSYNC B1 ;  /* 0x0000000000017941 */ /* 0x000fea0003800000 */
.L_x_120:
        /* <DEDUP_REMOVED lines=13> */
.L_x_123:
[----:B------:R-:W-:Y:S05]  /*4c40*/  BSYNC B1 ;  /* 0x0000000000017941 */ /* 0x000fea0003800000 */
.L_x_122:
        /* <DEDUP_REMOVED lines=12> */
.L_x_125:
[----:B------:R-:W-:Y:S05]  /*4d10*/  BSYNC B1 ;  /* 0x0000000000017941 */ /* 0x000fea0003800000 */
.L_x_124:
        /* <DEDUP_REMOVED lines=13> */
.L_x_127:
[----:B------:R-:W-:Y:S05]  /*4df0*/  BSYNC B1 ;  /* 0x0000000000017941 */ /* 0x000fea0003800000 */
.L_x_126:
        /* <DEDUP_REMOVED lines=13> */
.L_x_129:
[----:B------:R-:W-:Y:S05]  /*4ed0*/  BSYNC B1 ;  /* 0x0000000000017941 */ /* 0x000fea0003800000 */
.L_x_128:
        /* <DEDUP_REMOVED lines=13> */
.L_x_131:
[----:B------:R-:W-:Y:S05]  /*4fb0*/  BSYNC B1 ;  /* 0x0000000000017941 */ /* 0x000fea0003800000 */
.L_x_130:
        /* <DEDUP_REMOVED lines=12> */
.L_x_133:
[----:B------:R-:W-:Y:S05]  /*5080*/  BSYNC B1 ;  /* 0x0000000000017941 */ /* 0x000fea0003800000 */
.L_x_132:
        /* <DEDUP_REMOVED lines=13> */
.L_x_135:
[----:B------:R-:W-:Y:S05]  /*5160*/  BSYNC B1 ;  /* 0x0000000000017941 */ /* 0x000fea0003800000 */
.L_x_134:
        /* <DEDUP_REMOVED lines=12> */
.L_x_137:
[----:B------:R-:W-:Y:S05]  /*5230*/  BSYNC B1 ;  /* 0x0000000000017941 */ /* 0x000fea0003800000 */
.L_x_136:
        /* <DEDUP_REMOVED lines=12> */
.L_x_139:
[----:B------:R-:W-:Y:S05]  /*5300*/  BSYNC B1 ;  /* 0x0000000000017941 */ /* 0x000fea0003800000 */
.L_x_138:
[----:B-----5:R-:W-:Y:S01]  /*5310*/  HADD2.F32 R5, -RZ, R104.H0_H0 ;  /* 0x20000068ff057230 */ /* 0x020fe20000004100 */
[----:B------:R-:W-:Y:S01]  /*5320*/  ISETP.GT.AND P5, PT, R0, 0x88, P5 ;  /* 0x000000880000780c */ /* 0x000fe20002fa4270 */
        /* <DEDUP_REMOVED lines=8> */
[----:B------:R-:W-:Y:S05]  /*53b0*/  @!P5 BRA `(.L_x_141) ;  /* 0x000000000004d947 */ /* 0x000fea0003800000 */
[----:B------:R0:W5:Y:S02]  /*53c0*/  LDG.E.LTC128B.U16 R104, desc[UR36][R10.64+0x52] ;  /* 0x000052240a687981 */ /* 0x000164000c1e1520 */
.L_x_141:
[----:B------:R-:W-:Y:S05]  /*53d0*/  BSYNC B1 ;  /* 0x0000000000017941 */ /* 0x000fea0003800000 */
.L_x_140:
[----:B0----5:R-:W-:Y:S01]  /*53e0*/  HADD2.F32 R5, -RZ, R104.H0_H0 ;  /* 0x20000068ff057230 */ /* 0x021fe20000004100 */
[----:B------:R-:W-:Y:S01]  /*53f0*/  ISETP.GT.AND P4, PT, R0, 0x80, P3 ;  /* 0x000000800000780c */ /* 0x000fe20001f84270 */
        /* <DEDUP_REMOVED lines=8> */
[----:B------:R-:W-:Y:S05]  /*5480*/  @!P4 BRA `(.L_x_143) ;  /* 0x000000000004c947 */ /* 0x000fea0003800000 */
[----:B------:R0:W5:Y:S02]  /*5490*/  LDG.E.LTC128B.U16 R104, desc[UR36][R60.64+0x60] ;  /* 0x000060243c687981 */ /* 0x000164000c1e1520 */
.L_x_143:
[----:B------:R-:W-:Y:S05]  /*54a0*/  BSYNC B1 ;  /* 0x0000000000017941 */ /* 0x000fea0003800000 */
.L_x_142:
[----:B0----5:R-:W-:Y:S01]  /*54b0*/  HADD2.F32 R5, -RZ, R104.H0_H0 ;  /* 0x20000068ff057230 */ /* 0x021fe20000004100 */
        /* <DEDUP_REMOVED lines=11> */
.L_x_145:
[----:B------:R-:W-:Y:S05]  /*5570*/  BSYNC B1 ;  /* 0x0000000000017941 */ /* 0x000fea0003800000 */
.L_x_144:
        /* <DEDUP_REMOVED lines=12> */
.L_x_147:
[----:B------:R-:W-:Y:S05]  /*5640*/  BSYNC B1 ;  /* 0x0000000000017941 */ /* 0x000fea0003800000 */
.L_x_146:
        /* <DEDUP_REMOVED lines=12> */
.L_x_149:
[----:B------:R-:W-:Y:S05]  /*5710*/  BSYNC B1 ;  /* 0x0000000000017941 */ /* 0x000fea0003800000 */
.L_x_148:
        /* <DEDUP_REMOVED lines=12> */
.L_x_151:
[----:B------:R-:W-:Y:S05]  /*57e0*/  BSYNC B1 ;  /* 0x0000000000017941 */ /* 0x000fea0003800000 */
.L_x_150:
        /* <DEDUP_REMOVED lines=12> */
.L_x_153:
[----:B------:R-:W-:Y:S05]  /*58b0*/  BSYNC B1 ;  /* 0x0000000000017941 */ /* 0x000fea0003800000 */
.L_x_152:
        /* <DEDUP_REMOVED lines=9> */
.L_x_155:
[----:B------:R-:W-:Y:S05]  /*5950*/  BSYNC B1 ;  /* 0x0000000000017941 */ /* 0x000fea0003800000 */
.L_x_154:
[----:B-----5:R-:W-:Y:S01]  /*5960*/  HADD2.F32 R5, -RZ, R104.H0_H0 ;  /* 0x20000068ff057230 */ /* 0x020fe20000004100 */
[----:B------:R-:W-:Y:S01]  /*5970*/  ISETP.GT.AND P0, PT, R0, 0x88, P0 ;  /* 0x000000880000780c */ /* 0x000fe20000704270 */
[----:B0-----:R-:W-:Y:S01]  /*5980*/  @P1 IMAD.MOV.U32 R4, RZ, RZ, R12 ;  /* 0x000000ffff041224 */ /* 0x001fe200078e000c */
        /* <DEDUP_REMOVED lines=9> */
.L_x_157:
[----:B------:R-:W-:Y:S05]  /*5a20*/  BSYNC B1 ;  /* 0x0000000000017941 */ /* 0x000fea0003800000 */
.L_x_156:
[----:B------:R-:W-:Y:S05]  /*5a30*/  @!P0 BRA `(.L_x_158) ;  /* 0x0000001400f08947 */ /* 0x000fea0003800000 */
[----:B0----5:R-:W-:-:S05]  /*5a40*/  HADD2.F32 R5, -RZ, R104.H0_H0 ;  /* 0x20000068ff057230 */ /* 0x021fca0000004100 */
[----:B------:R-:W-:-:S04]  /*5a50*/  FMUL R0, R5, R90 ;  /* 0x0000005a05007220 */ /* 0x000fc80000400000 */
[----:B------:R-:W-:-:S05]  /*5a60*/  FFMA R0, R55, R88, R0 ;  /* 0x0000005837007223 */ /* 0x000fca0000000000 */
[----:B------:R-:W-:-:S05]  /*5a70*/  F2FP.F16.F32.PACK_AB R0, RZ, R0 ;  /* 0x00000000ff00723e */ /* 0x000fca00000000ff */
[----:B------:R0:W-:Y:S01]  /*5a80*/  STG.E.U16 desc[UR36][R12.64+0x72], R0 ;  /* 0x000072000c007986 */ /* 0x0001e2000c101524 */
[----:B------:R-:W-:Y:S05]  /*5a90*/  BRA `(.L_x_158) ;  /* 0x0000001400d87947 */ /* 0x000fea0003800000 */
.L_x_35:
[----:B------:R-:W-:Y:S01]  /*5aa0*/  ULDC.64 UR4, c[0x0][0x5c0] ;  /* 0x0001700000047ab9 */ /* 0x000fe20000000a00 */
[----:B------:R-:W-:Y:S01]  /*5ab0*/  ISETP.GT.AND P3, PT, R4, 0x1, PT ;  /* 0x000000010400780c */ /* 0x000fe20003f64270 */
[-C--:B------:R-:W-:Y:S01]  /*5ac0*/  FMUL R56, R56, R88.reuse ;  /* 0x0000005838387220 */ /* 0x080fe20000400000 */
[----:B------:R-:W-:Y:S01]  /*5ad0*/  LEA R14, P1, R104, UR4, 0x1 ;  /* 0x00000004680e7c11 */ /* 0x000fe2000f8208ff */
[-C--:B------:R-:W-:Y:S01]  /*5ae0*/  FMUL R57, R57, R88.reuse ;  /* 0x0000005839397220 */ /* 0x080fe20000400000 */
[----:B------:R-:W-:Y:S01]  /*5af0*/  IMAD.SHL.U32 R7, R12, 0x10, RZ ;  /* 0x000000100c077824 */ /* 0x000fe200078e00ff */
[----:B------:R-:W-:Y:S01]  /*5b00*/  ISETP.GT.AND P2, PT, R0, 0x8, P6 ;  /* 0x000000080000780c */ /* 0x000fe20003744270 */
[-C--:B------:R-:W-:Y:S01]  /*5b10*/  FMUL R58, R58, R88.reuse ;  /* 0x000000583a3a7220 */ /* 0x080fe20000400000 */
[----:B------:R-:W-:Y:S01]  /*5b20*/  LEA.HI.X R15, R104, UR5, R95, 0x1, P1 ;  /* 0x00000005680f7c11 */ /* 0x000fe200088f0c5f */
[----:B------:R-:W-:Y:S01]  /*5b30*/  IMAD.SHL.U32 R89, R12, 0x100, RZ ;  /* 0x000001000c597824 */ /* 0x000fe200078e00ff */
[----:B------:R-:W-:Y:S01]  /*5b40*/  ISETP.GT.AND P1, PT, R0, RZ, P3 ;  /* 0x000000ff0000720c */ /* 0x000fe20001f24270 */
[----:B------:R-:W-:Y:S01]  /*5b50*/  FMUL R59, R59, R88 ;  /* 0x000000583b3b7220 */ /* 0x000fe20000400000 */
[----:B------:R-:W-:Y:S01]  /*5b60*/  F2FP.F16.F32.PACK_AB R56, RZ, R56 ;  /* 0x00000038ff38723e */ /* 0x000fe200000000ff */
[-C--:B------:R-:W-:Y:S01]  /*5b70*/  FMUL R60, R60, R88.reuse ;  /* 0x000000583c3c7220 */ /* 0x080fe20000400000 */
[----:B------:R-:W-:Y:S01]  /*5b80*/  F2FP.F16.F32.PACK_AB R57, RZ, R57 ;  /* 0x00000039ff39723e */ /* 0x000fe200000000ff */
[-C--:B------:R-:W-:Y:S01]  /*5b90*/  FMUL R61, R61, R88.reuse ;  /* 0x000000583d3d7220 */ /* 0x080fe20000400000 */
[----:B------:R-:W-:Y:S01]  /*5ba0*/  SHF.L.U64.HI R5, R12, 0x4, R13 ;  /* 0x000000040c057819 */ /* 0x000fe2000001020d */
[----:B------:R-:W-:Y:S01]  /*5bb0*/  @P0 STG.E.U16 desc[UR36][R14.64], R56 ;  /* 0x000000380e000986 */ /* 0x000fe2000c101524 */
[----:B------:R-:W-:Y:S01]  /*5bc0*/  PRMT R9, R57, 0x7610, R9 ;  /* 0x0000761039097816 */ /* 0x000fe20000000009 */
[----:B------:R-:W-:Y:S01]  /*5bd0*/  FMUL R63, R63, R88 ;  /* 0x000000583f3f7220 */ /* 0x000fe20000400000 */
[----:B------:R-:W-:Y:S01]  /*5be0*/  IADD3 R8, P0, R7, R14, RZ ;  /* 0x0000000e07087210 */ /* 0x000fe20007f1e0ff */
[----:B------:R-:W-:Y:S01]  /*5bf0*/  FMUL R62, R62, R88 ;  /* 0x000000583e3e7220 */ /* 0x000fe20000400000 */
[----:B------:R-:W-:Y:S01]  /*5c00*/  F2FP.F16.F32.PACK_AB R58, RZ, R58 ;  /* 0x0000003aff3a723e */ /* 0x000fe200000000ff */
[--C-:B------:R-:W-:Y:S01]  /*5c10*/  @P1 IMAD.MOV.U32 R10, RZ, RZ, R14.reuse ;  /* 0x000000ffff0a1224 */ /* 0x100fe200078e000e */
[----:B------:R-:W-:Y:S01]  /*5c20*/  SHF.L.U64.HI R57, R12, 0x8, R13 ;  /* 0x000000080c397819 */ /* 0x000fe2000001020d */
[--C-:B------:R-:W-:Y:S01]  /*5c30*/  @P1 IMAD.MOV.U32 R11, RZ, RZ, R15.reuse ;  /* 0x000000ffff0b1224 */ /* 0x100fe200078e000f */
[----:B------:R-:W-:Y:S01]  /*5c40*/  ISETP.GT.AND P4, PT, R4, 0x8, PT ;  /* 0x000000080400780c */ /* 0x000fe20003f84270 */
[-C--:B------:R-:W-:Y:S01]  /*5c50*/  FMUL R64, R64, R88.reuse ;  /* 0x0000005840407220 */ /* 0x080fe20000400000 */
[----:B------:R-:W-:Y:S01]  /*5c60*/  F2FP.F16.F32.PACK_AB R59, RZ, R59 ;  /* 0x0000003bff3b723e */ /* 0x000fe200000000ff */
[----:B------:R-:W-:Y:S01]  /*5c70*/  FMUL R65, R65, R88 ;  /* 0x0000005841417220 */ /* 0x000fe20000400000 */
[----:B------:R0:W-:Y:S01]  /*5c80*/  @P1 STG.E.U16 desc[UR36][R10.64+0x2], R9 ;  /* 0x000002090a001986 */ /* 0x0001e2000c101524 */
[----:B------:R-:W-:Y:S01]  /*5c90*/  F2FP.F16.F32.PACK_AB R60, RZ, R60 ;  /* 0x0000003cff3c723e */ /* 0x000fe200000000ff */
[-C--:B------:R-:W-:Y:S01]  /*5ca0*/  FMUL R66, R66, R88.reuse ;  /* 0x0000005842427220 */ /* 0x080fe20000400000 */
[----:B------:R-:W-:Y:S01]  /*5cb0*/  F2FP.F16.F32.PACK_AB R61, RZ, R61 ;  /* 0x0000003dff3d723e */ /* 0x000fe200000000ff */
[-C--:B------:R-:W-:Y:S01]  /*5cc0*/  FMUL R67, R67, R88.reuse ;  /* 0x0000005843437220 */ /* 0x080fe20000400000 */
[----:B------:R-:W-:Y:S01]  /*5cd0*/  F2FP.F16.F32.PACK_AB R63, RZ, R63 ;  /* 0x0000003fff3f723e */ /* 0x000fe200000000ff */
[----:B------:R-:W-:Y:S01]  /*5ce0*/  FMUL R68, R68, R88 ;  /* 0x0000005844447220 */ /* 0x000fe20000400000 */
[----:B------:R-:W-:Y:S01]  /*5cf0*/  F2FP.F16.F32.PACK_AB R62, RZ, R62 ;  /* 0x0000003eff3e723e */ /* 0x000fe200000000ff */
[----:B------:R-:W-:Y:S01]  /*5d00*/  FMUL R69, R69, R88 ;  /* 0x0000005845457220 */ /* 0x000fe20000400000 */
[----:B------:R-:W-:Y:S01]  /*5d10*/  F2FP.F16.F32.PACK_AB R64, RZ, R64 ;  /* 0x00000040ff40723e */ /* 0x000fe200000000ff */
[-C--:B------:R-:W-:Y:S01]  /*5d20*/  FMUL R70, R70, R88.reuse ;  /* 0x0000005846467220 */ /* 0x080fe20000400000 */
[----:B------:R-:W-:Y:S01]  /*5d30*/  F2FP.F16.F32.PACK_AB R65, RZ, R65 ;  /* 0x00000041ff41723e */ /* 0x000fe200000000ff */
[----:B0-----:R-:W-:Y:S01]  /*5d40*/  IMAD.X R9, R5, 0x1, R15, P0 ;  /* 0x0000000105097824 */ /* 0x001fe200000e060f */
[----:B------:R-:W-:Y:S01]  /*5d50*/  ISETP.GT.AND P0, PT, R0, 0x8, P3 ;  /* 0x000000080000780c */ /* 0x000fe20001f04270 */
[-C--:B------:R-:W-:Y:S01]  /*5d60*/  FMUL R71, R71, R88.reuse ;  /* 0x0000005847477220 */ /* 0x080fe20000400000 */
[----:B------:R-:W-:Y:S01]  /*5d70*/  ISETP.GT.AND P3, PT, R4, 0x9, PT ;  /* 0x000000090400780c */ /* 0x000fe20003f64270 */
[----:B------:R-:W-:Y:S01]  /*5d80*/  FMUL R72, R72, R88 ;  /* 0x0000005848487220 */ /* 0x000fe20000400000 */
[----:B------:R-:W-:Y:S01]  /*5d90*/  @P2 STG.E.U16 desc[UR36][R8.64], R58 ;  /* 0x0000003a08002986 */ /* 0x000fe2000c101524 */
[----:B------:R-:W-:Y:S01]  /*5da0*/  IADD3 R6, P1, P2, R89, R14, R7 ;  /* 0x0000000e59067210 */ /* 0x000fe20007a3e007 */
[----:B------:R-:W-:Y:S01]  /*5db0*/  FMUL R73, R73, R88 ;  /* 0x0000005849497220 */ /* 0x000fe20000400000 */
[----:B------:R-:W-:Y:S01]  /*5dc0*/  F2FP.F16.F32.PACK_AB R66, RZ, R66 ;  /* 0x00000042ff42723e */ /* 0x000fe200000000ff */
[-C--:B------:R-:W-:Y:S01]  /*5dd0*/  FMUL R74, R74, R88.reuse ;  /* 0x000000584a4a7220 */ /* 0x080fe20000400000 */
[----:B------:R-:W-:Y:S01]  /*5de0*/  IADD3.X R7, R57, R15, R5, P1, P2 ;  /* 0x0000000f39077210 */ /* 0x000fe20000fe4405 */
[-C--:B------:R-:W-:Y:S01]  /*5df0*/  FMUL R75, R75, R88.reuse ;  /* 0x000000584b4b7220 */ /* 0x080fe20000400000 */
[----:B------:R-:W-:Y:S01]  /*5e00*/  ISETP.GT.AND P1, PT, R0, RZ, P4 ;  /* 0x000000ff0000720c */ /* 0x000fe20002724270 */
[-C--:B------:R-:W-:Y:S01]  /*5e10*/  FMUL R76, R76, R88.reuse ;  /* 0x000000584c4c7220 */ /* 0x080fe20000400000 */
[----:B------:R-:W-:Y:S01]  /*5e20*/  @P0 STG.E.U16 desc[UR36][R8.64+0x2], R59 ;  /* 0x0000023b08000986 */ /* 0x000fe2000c101524 */
[----:B------:R-:W-:Y:S01]  /*5e30*/  ISETP.GT.AND P0, PT, R0, RZ, P3 ;  /* 0x000000ff0000720c */ /* 0x000fe20001f04270 */
[-C--:B------:R-:W-:Y:S01]  /*5e40*/  FMUL R77, R77, R88.reuse ;  /* 0x000000584d4d7220 */ /* 0x080fe20000400000 */
[----:B------:R-:W-:Y:S01]  /*5e50*/  ISETP.GT.AND P2, PT, R4, 0x11, PT ;  /* 0x000000110400780c */ /* 0x000fe20003f44270 */
[-C--:B------:R-:W-:Y:S01]  /*5e60*/  FMUL R78, R78, R88.reuse ;  /* 0x000000584e4e7220 */ /* 0x080fe20000400000 */
[----:B------:R-:W-:Y:S01]  /*5e70*/  F2FP.F16.F32.PACK_AB R67, RZ, R67 ;  /* 0x00000043ff43723e */ /* 0x000fe200000000ff */
[----:B------:R-:W-:Y:S01]  /*5e80*/  FMUL R79, R79, R88 ;  /* 0x000000584f4f7220 */ /* 0x000fe20000400000 */
[----:B------:R-:W-:Y:S01]  /*5e90*/  F2FP.F16.F32.PACK_AB R68, RZ, R68 ;  /* 0x00000044ff44723e */ /* 0x000fe200000000ff */
[-C--:B------:R-:W-:Y:S01]  /*5ea0*/  FMUL R80, R80, R88.reuse ;  /* 0x0000005850507220 */ /* 0x080fe20000400000 */
[----:B------:R-:W-:Y:S01]  /*5eb0*/  F2FP.F16.F32.PACK_AB R69, RZ, R69 ;  /* 0x00000045ff45723e */ /* 0x000fe200000000ff */
[----:B------:R-:W-:Y:S01]  /*5ec0*/  FMUL R81, R81, R88 ;  /* 0x0000005851517220 */ /* 0x000fe20000400000 */
[--C-:B------:R-:W-:Y:S01]  /*5ed0*/  @P1 IMAD.MOV.U32 R10, RZ, RZ, R14.reuse ;  /* 0x000000ffff0a1224 */ /* 0x100fe200078e000e */
[----:B------:R-:W-:Y:S01]  /*5ee0*/  F2FP.F16.F32.PACK_AB R70, RZ, R70 ;  /* 0x00000046ff46723e */ /* 0x000fe200000000ff */
[--C-:B------:R-:W-:Y:S01]  /*5ef0*/  @P1 IMAD.MOV.U32 R11, RZ, RZ, R15.reuse ;  /* 0x000000ffff0b1224 */ /* 0x100fe200078e000f */
[----:B------:R-:W-:Y:S01]  /*5f00*/  F2FP.F16.F32.PACK_AB R71, RZ, R71 ;  /* 0x00000047ff47723e */ /* 0x000fe200000000ff */
[----:B------:R-:W-:Y:S01]  /*5f10*/  FMUL R82, R82, R88 ;  /* 0x0000005852527220 */ /* 0x000fe20000400000 */
[----:B------:R-:W-:Y:S01]  /*5f20*/  F2FP.F16.F32.PACK_AB R72, RZ, R72 ;  /* 0x00000048ff48723e */ /* 0x000fe200000000ff */
[-C--:B------:R-:W-:Y:S01]  /*5f30*/  FMUL R83, R83, R88.reuse ;  /* 0x0000005853537220 */ /* 0x080fe20000400000 */
[----:B------:R0:W-:Y:S01]  /*5f40*/  @P1 STG.E.U16 desc[UR36][R10.64+0x10], R60 ;  /* 0x0000103c0a001986 */ /* 0x0001e2000c101524 */
[----:B------:R-:W-:Y:S01]  /*5f50*/  ISETP.GT.AND P1, PT, R0, 0x8, P4 ;  /* 0x000000080000780c */ /* 0x000fe20002724270 */
[-C--:B------:R-:W-:Y:S01]  /*5f60*/  FMUL R84, R84, R88.reuse ;  /* 0x0000005854547220 */ /* 0x080fe20000400000 */
[----:B------:R-:W-:Y:S01]  /*5f70*/  F2FP.F16.F32.PACK_AB R73, RZ, R73 ;  /* 0x00000049ff49723e */ /* 0x000fe200000000ff */
[----:B------:R-:W-:Y:S01]  /*5f80*/  FMUL R85, R85, R88 ;  /* 0x0000005855557220 */ /* 0x000fe20000400000 */
[----:B------:R-:W-:Y:S01]  /*5f90*/  F2FP.F16.F32.PACK_AB R74, RZ, R74 ;  /* 0x0000004aff4a723e */ /* 0x000fe200000000ff */
[-C--:B------:R-:W-:Y:S01]  /*5fa0*/  FMUL R86, R86, R88.reuse ;  /* 0x0000005856567220 */ /* 0x080fe20000400000 */
[----:B------:R-:W-:Y:S01]  /*5fb0*/  F2FP.F16.F32.PACK_AB R75, RZ, R75 ;  /* 0x0000004bff4b723e */ /* 0x000fe200000000ff */
[-C--:B------:R-:W-:Y:S01]  /*5fc0*/  FMUL R87, R87, R88.reuse ;  /* 0x0000005857577220 */ /* 0x080fe20000400000 */
[----:B------:R-:W-:Y:S01]  /*5fd0*/  ISETP.GT.AND P5, PT, R4, 0x28, PT ;  /* 0x000000280400780c */ /* 0x000fe20003fa4270 */
[----:B------:R-:W-:Y:S01]  /*5fe0*/  FMUL R24, R24, R88 ;  /* 0x0000005818187220 */ /* 0x000fe20000400000 */
[----:B------:R-:W-:Y:S01]  /*5ff0*/  F2FP.F16.F32.PACK_AB R76, RZ, R76 ;  /* 0x0000004cff4c723e */ /* 0x000fe200000000ff */
[--C-:B0-----:R-:W-:Y:S01]  /*6000*/  @P0 IMAD.MOV.U32 R10, RZ, RZ, R14.reuse ;  /* 0x000000ffff0a0224 */ /* 0x101fe200078e000e */
[----:B------:R-:W-:Y:S01]  /*6010*/  ISETP.GT.AND P4, PT, R4, 0x29, PT ;  /* 0x000000290400780c */ /* 0x000fe20003f84270 */
        /* <DEDUP_REMOVED lines=8> */
[C---:B------:R-:W-:Y:S01]  /*60a0*/  ISETP.GT.AND P3, PT, R4.reuse, 0x10, PT ;  /* 0x000000100400780c */ /* 0x040fe20003f64270 */
[----:B------:R-:W-:Y:S01]  /*60b0*/  @P1 STG.E.U16 desc[UR36][R8.64+0x10], R62 ;  /* 0x0000103e08001986 */ /* 0x000fe2000c101524 */
        /* <DEDUP_REMOVED lines=8> */
[----:B------:R-:W-:Y:S01]  /*6140*/  F2FP.F16.F32.PACK_AB R82, RZ, R82 ;  /* 0x00000052ff52723e */ /* 0x000fe200000000ff */
[----:B------:R-:W-:Y:S01]  /*6150*/  @P0 STG.E.U16 desc[UR36][R8.64+0x12], R63 ;  /* 0x0000123f08000986 */ /* 0x000fe2000c101524 */
[----:B------:R-:W-:Y:S01]  /*6160*/  ISETP.GT.AND P0, PT, R0, RZ, P3 ;  /* 0x000000ff0000720c */ /* 0x000fe20001f04270 */
[-C--:B------:R-:W-:Y:S01]  /*6170*/  FMUL R32, R32, R88.reuse ;  /* 0x0000005820207220 */ /* 0x080fe20000400000 */
[----:B------:R-:W-:Y:S01]  /*6180*/  F2FP.F16.F32.PACK_AB R83, RZ, R83 ;  /* 0x00000053ff53723e */ /* 0x000fe200000000ff */
[----:B------:R-:W-:Y:S01]  /*6190*/  FMUL R33, R33, R88 ;  /* 0x0000005821217220 */ /* 0x000fe20000400000 */
[----:B------:R-:W-:Y:S01]  /*61a0*/  F2FP.F16.F32.PACK_AB R84, RZ, R84 ;  /* 0x00000054ff54723e */ /* 0x000fe200000000ff */
[-C--:B------:R-:W-:Y:S01]  /*61b0*/  FMUL R34, R34, R88.reuse ;  /* 0x0000005822227220 */ /* 0x080fe20000400000 */
[----:B------:R-:W-:Y:S01]  /*61c0*/  P2R R5, PR, RZ, 0x20 ;  /* 0x00000020ff057803 */ /* 0x000fe20000000000 */
[-C--:B------:R-:W-:Y:S01]  /*61d0*/  FMUL R35, R35, R88.reuse ;  /* 0x0000005823237220 */ /* 0x080fe20000400000 */
[----:B------:R-:W-:Y:S01]  /*61e0*/  F2FP.F16.F32.PACK_AB R85, RZ, R85 ;  /* 0x00000055ff55723e */ /* 0x000fe200000000ff */
[----:B------:R-:W-:Y:S01]  /*61f0*/  FMUL R36, R36, R88 ;  /* 0x0000005824247220 */ /* 0x000fe20000400000 */
[----:B------:R-:W-:Y:S01]  /*6200*/  F2FP.F16.F32.PACK_AB R86, RZ, R86 ;  /* 0x00000056ff56723e */ /* 0x000fe200000000ff */
[----:B------:R-:W-:Y:S01]  /*6210*/  FMUL R37, R37, R88 ;  /* 0x0000005825257220 */ /* 0x000fe20000400000 */
[----:B------:R-:W-:Y:S01]  /*6220*/  F2FP.F16.F32.PACK_AB R87, RZ, R87 ;  /* 0x00000057ff57723e */ /* 0x000fe200000000ff */
[--C-:B0-----:R-:W-:Y:S01]  /*6230*/  @P0 IMAD.MOV.U32 R10, RZ, RZ, R14.reuse ;  /* 0x000000ffff0a0224 */ /* 0x101fe200078e000e */
[----:B------:R-:W-:Y:S01]  /*6240*/  F2FP.F16.F32.PACK_AB R24, RZ, R24 ;  /* 0x00000018ff18723e */ /* 0x000fe200000000ff */
[--C-:B------:R-:W-:Y:S01]  /*6250*/  @P0 IMAD.MOV.U32 R11, RZ, RZ, R15.reuse ;  /* 0x000000ffff0b0224 */ /* 0x100fe200078e000f */
[----:B------:R-:W-:Y:S01]  /*6260*/  F2FP.F16.F32.PACK_AB R25, RZ, R25 ;  /* 0x00000019ff19723e */ /* 0x000fe200000000ff */
[----:B------:R-:W-:Y:S01]  /*6270*/  FMUL R38, R38, R88 ;  /* 0x0000005826267220 */ /* 0x000fe20000400000 */
[----:B------:R-:W-:Y:S01]  /*6280*/  F2FP.F16.F32.PACK_AB R26, RZ, R26 ;  /* 0x0000001aff1a723e */ /* 0x000fe200000000ff */
[-C--:B------:R-:W-:Y:S01]  /*6290*/  FMUL R39, R39, R88.reuse ;  /* 0x0000005827277220 */ /* 0x080fe20000400000 */
[----:B------:R0:W-:Y:S01]  /*62a0*/  @P0 STG.E.U16 desc[UR36][R10.64+0x20], R64 ;  /* 0x000020400a000986 */ /* 0x0001e2000c101524 */
[----:B------:R-:W-:Y:S01]  /*62b0*/  ISETP.GT.AND P0, PT, R0, RZ, P2 ;  /* 0x000000ff0000720c */ /* 0x000fe20001704270 */
        /* <DEDUP_REMOVED lines=12> */
[----:B0-----:R-:W-:Y:S01]  /*6380*/  @P0 IMAD.MOV.U32 R10, RZ, RZ, R14 ;  /* 0x000000ffff0a0224 */ /* 0x001fe200078e000e */
[----:B------:R-:W-:Y:S01]  /*6390*/  F2FP.F16.F32.PACK_AB R33, RZ, R33 ;  /* 0x00000021ff21723e */ /* 0x000fe200000000ff */
[----:B------:R-:W-:Y:S01]  /*63a0*/  @P0 IMAD.MOV.U32 R11, RZ, RZ, R15 ;  /* 0x000000ffff0b0224 */ /* 0x000fe200078e000f */
[----:B------:R-:W-:Y:S01]  /*63b0*/  F2FP.F16.F32.PACK_AB R34, RZ, R34 ;  /* 0x00000022ff22723e */ /* 0x000fe200000000ff */
[-C--:B------:R-:W-:Y:S01]  /*63c0*/  FMUL R46, R46, R88.reuse ;  /* 0x000000582e2e7220 */ /* 0x080fe20000400000 */
[----:B------:R-:W-:Y:S01]  /*63d0*/  F2FP.F16.F32.PACK_AB R35, RZ, R35 ;  /* 0x00000023ff23723e */ /* 0x000fe200000000ff */
[-C--:B------:R-:W-:Y:S01]  /*63e0*/  FMUL R47, R47, R88.reuse ;  /* 0x000000582f2f7220 */ /* 0x080fe20000400000 */
[----:B------:R0:W-:Y:S01]  /*63f0*/  @P0 STG.E.U16 desc[UR36][R10.64+0x22], R65 ;  /* 0x000022410a000986 */ /* 0x0001e2000c101524 */
[----:B------:R-:W-:Y:S01]  /*6400*/  ISETP.GT.AND P0, PT, R0, 0x8, P3 ;  /* 0x000000080000780c */ /* 0x000fe20001f04270 */
[-C--:B------:R-:W-:Y:S01]  /*6410*/  FMUL R48, R48, R88.reuse ;  /* 0x0000005830307220 */ /* 0x080fe20000400000 */
[----:B------:R-:W-:Y:S01]  /*6420*/  ISETP.GT.AND P3, PT, R4, 0x30, PT ;  /* 0x000000300400780c */ /* 0x000fe20003f64270 */
        /* <DEDUP_REMOVED lines=11> */
[----:B------:R-:W-:Y:S01]  /*64e0*/  ISETP.GT.AND P0, PT, R0, 0x8, P2 ;  /* 0x000000080000780c */ /* 0x000fe20001704270 */
[-C--:B------:R-:W-:Y:S01]  /*64f0*/  FMUL R54, R54, R88.reuse ;  /* 0x0000005836367220 */ /* 0x080fe20000400000 */
[----:B------:R-:W-:Y:S01]  /*6500*/  ISETP.GT.AND P2, PT, R4, 0x18, PT ;  /* 0x000000180400780c */ /* 0x000fe20003f44270 */
[----:B------:R-:W-:Y:S01]  /*6510*/  FMUL R55, R55, R88 ;  /* 0x0000005837377220 */ /* 0x000fe20000400000 */
[----:B------:R-:W-:-:S02]  /*6520*/  F2FP.F16.F32.PACK_AB R41, RZ, R41 ;  /* 0x00000029ff29723e */ /* 0x000fc400000000ff */
[----:B------:R-:W-:Y:S02]  /*6530*/  F2FP.F16.F32.PACK_AB R42, RZ, R42 ;  /* 0x0000002aff2a723e */ /* 0x000fe400000000ff */
[----:B------:R-:W-:Y:S02]  /*6540*/  F2FP.F16.F32.PACK_AB R43, RZ, R43 ;  /* 0x0000002bff2b723e */ /* 0x000fe400000000ff */
[----:B------:R-:W-:Y:S02]  /*6550*/  F2FP.F16.F32.PACK_AB R44, RZ, R44 ;  /* 0x0000002cff2c723e */ /* 0x000fe400000000ff */
[----:B------:R-:W-:Y:S01]  /*6560*/  F2FP.F16.F32.PACK_AB R45, RZ, R45 ;  /* 0x0000002dff2d723e */ /* 0x000fe200000000ff */
[----:B------:R-:W-:Y:S01]  /*6570*/  @P0 STG.E.U16 desc[UR36][R8.64+0x22], R67 ;  /* 0x0000224308000986 */ /* 0x000fe2000c101524 */
[----:B------:R-:W-:Y:S02]  /*6580*/  ISETP.GT.AND P0, PT, R0, RZ, P2 ;  /* 0x000000ff0000720c */ /* 0x000fe40001704270 */
[----:B------:R-:W-:-:S02]  /*6590*/  F2FP.F16.F32.PACK_AB R46, RZ, R46 ;  /* 0x0000002eff2e723e */ /* 0x000fc400000000ff */
[----:B------:R-:W-:Y:S02]  /*65a0*/  F2FP.F16.F32.PACK_AB R47, RZ, R47 ;  /* 0x0000002fff2f723e */ /* 0x000fe400000000ff */
[----:B------:R-:W-:Y:S02]  /*65b0*/  F2FP.F16.F32.PACK_AB R48, RZ, R48 ;  /* 0x00000030ff30723e */ /* 0x000fe400000000ff */
[----:B------:R-:W-:Y:S02]  /*65c0*/  F2FP.F16.F32.PACK_AB R49, RZ, R49 ;  /* 0x00000031ff31723e */ /* 0x000fe400000000ff */
[----:B------:R-:W-:Y:S02]  /*65d0*/  F2FP.F16.F32.PACK_AB R50, RZ, R50 ;  /* 0x00000032ff32723e */ /* 0x000fe400000000ff */
[----:B------:R-:W-:Y:S01]  /*65e0*/  F2FP.F16.F32.PACK_AB R51, RZ, R51 ;  /* 0x00000033ff33723e */ /* 0x000fe200000000ff */
[----:B0-----:R-:W-:Y:S01]  /*65f0*/  @P0 IMAD.MOV.U32 R10, RZ, RZ, R14 ;  /* 0x000000ffff0a0224 */ /* 0x001fe200078e000e */
[----:B------:R-:W-:Y:S01]  /*6600*/  F2FP.F16.F32.PACK_AB R52, RZ, R52 ;  /* 0x00000034ff34723e */ /* 0x000fe200000000ff */
[----:B------:R-:W-:Y:S01]  /*6610*/  @P0 IMAD.MOV.U32 R11, RZ, RZ, R15 ;  /* 0x000000ffff0b0224 */ /* 0x000fe200078e000f */
[----:B------:R-:W-:-:S02]  /*6620*/  F2FP.F16.F32.PACK_AB R53, RZ, R53 ;  /* 0x00000035ff35723e */ /* 0x000fc400000000ff */
[----:B------:R-:W-:Y:S02]  /*6630*/  F2FP.F16.F32.PACK_AB R54, RZ, R54 ;  /* 0x00000036ff36723e */ /* 0x000fe400000000ff */
[----:B------:R0:W-:Y:S01]  /*6640*/  @P0 STG.E.U16 desc[UR36][R10.64+0x30], R68 ;  /* 0x000030440a000986 */ /* 0x0001e2000c101524 */
[----:B------:R-:W-:Y:S02]  /*6650*/  ISETP.GT.AND P0, PT, R0, RZ, P1 ;  /* 0x000000ff0000720c */ /* 0x000fe40000f04270 */
[----:B------:R-:W-:-:S11]  /*6660*/  F2FP.F16.F32.PACK_AB R55, RZ, R55 ;  /* 0x00000037ff37723e */ /* 0x000fd600000000ff */
[----:B0-----:R-:W-:Y:S02]  /*6670*/  @P0 IMAD.MOV.U32 R10, RZ, RZ, R14 ;  /* 0x000000ffff0a0224 */ /* 0x001fe400078e000e */
[----:B------:R-:W-:-:S05]  /*6680*/  @P0 IMAD.MOV.U32 R11, RZ, RZ, R15 ;  /* 0x000000ffff0b0224 */ /* 0x000fca00078e000f */
[----:B------:R0:W-:Y:S01]  /*6690*/  @P0 STG.E.U16 desc[UR36][R10.64+0x32], R69 ;  /* 0x000032450a000986 */ /* 0x0001e2000c101524 */
[----:B------:R-:W-:Y:S02]  /*66a0*/  ISETP.GT.AND P0, PT, R0, 0x8, P2 ;  /* 0x000000080000780c */ /* 0x000fe40001704270 */
[----:B------:R-:W-:-:S11]  /*66b0*/  ISETP.GT.AND P2, PT, R4, 0x20, PT ;  /* 0x000000200400780c */ /* 0x000fd60003f44270 */
[----:B------:R-:W-:Y:S01]  /*66c0*/  @P0 STG.E.U16 desc[UR36][R8.64+0x30], R70 ;  /* 0x0000304608000986 */ /* 0x000fe2000c101524 */
[----:B------:R-:W-:Y:S02]  /*66d0*/  ISETP.GT.AND P0, PT, R0, 0x8, P1 ;  /* 0x000000080000780c */ /* 0x000fe40000f04270 */
[----:B------:R-:W-:-:S11]  /*66e0*/  ISETP.GT.AND P1, PT, R4, 0x21, PT ;  /* 0x000000210400780c */ /* 0x000fd60003f24270 */
[----:B------:R-:W-:Y:S01]  /*66f0*/  @P0 STG.E.U16 desc[UR36][R8.64+0x32], R71 ;  /* 0x0000324708000986 */ /* 0x000fe2000c101524 */
[----:B------:R-:W-:-:S13]  /*6700*/  ISETP.GT.AND P0, PT, R0, RZ, P2 ;  /* 0x000000ff0000720c */ /* 0x000fda0001704270 */
[----:B0-----:R-:W-:Y:S02]  /*6710*/  @P0 IMAD.MOV.U32 R10, RZ, RZ, R14 ;  /* 0x000000ffff0a0224 */ /* 0x001fe400078e000e */
[----:B------:R-:W-:-:S05]  /*6720*/  @P0 IMAD.MOV.U32 R11, RZ, RZ, R15 ;  /* 0x000000ffff0b0224 */ /* 0x000fca00078e000f */
[----:B------:R0:W-:Y:S01]  /*6730*/  @P0 STG.E.U16 desc[UR36][R10.64+0x40], R72 ;  /* 0x000040480a000986 */ /* 0x0001e2000c101524 */
[----:B------:R-:W-:-:S13]  /*6740*/  ISETP.GT.AND P0, PT, R0, RZ, P1 ;  /* 0x000000ff0000720c */ /* 0x000fda0000f04270 */
[----:B0-----:R-:W-:Y:S02]  /*6750*/  @P0 IMAD.MOV.U32 R10, RZ, RZ, R14 ;  /* 0x000000ffff0a0224 */ /* 0x001fe400078e000e */
[----:B------:R-:W-:-:S05]  /*6760*/  @P0 IMAD.MOV.U32 R11, RZ, RZ, R15 ;  /* 0x000000ffff0b0224 */ /* 0x000fca00078e000f */
[----:B------:R0:W-:Y:S01]  /*6770*/  @P0 STG.E.U16 desc[UR36][R10.64+0x42], R73 ;  /* 0x000042490a000986 */ /* 0x0001e2000c101524 */
[----:B------:R-:W-:Y:S02]  /*6780*/  ISETP.GT.AND P0, PT, R0, 0x8, P2 ;  /* 0x000000080000780c */ /* 0x000fe40001704270 */
[----:B------:R-:W-:-:S11]  /*6790*/  ISETP.GT.AND P2, PT, R4, 0x38, PT ;  /* 0x000000380400780c */ /* 0x000fd60003f44270 */
[----:B------:R-:W-:Y:S01]  /*67a0*/  @P0 STG.E.U16 desc[UR36][R8.64+0x40], R74 ;  /* 0x0000404a08000986 */ /* 0x000fe2000c101524 */
[----:B------:R-:W-:-:S13]  /*67b0*/  ISETP.GT.AND P0, PT, R0, 0x8, P1 ;  /* 0x000000080000780c */ /* 0x000fda0000f04270 */
        /* <DEDUP_REMOVED lines=9> */
[----:B------:R-:W-:-:S13]  /*6850*/  ISETP.GT.AND P0, PT, R0, 0x8, P5 ;  /* 0x000000080000780c */ /* 0x000fda0002f04270 */
[----:B------:R-:W-:Y:S01]  /*6860*/  @P0 STG.E.U16 desc[UR36][R8.64+0x50], R78 ;  /* 0x0000504e08000986 */ /* 0x000fe2000c101524 */
[----:B------:R-:W-:-:S13]  /*6870*/  ISETP.GT.AND P0, PT, R0, 0x8, P4 ;  /* 0x000000080000780c */ /* 0x000fda0002704270 */
[----:B------:R-:W-:Y:S01]  /*6880*/  @P0 STG.E.U16 desc[UR36][R8.64+0x52], R79 ;  /* 0x0000524f08000986 */ /* 0x000fe2000c101524 */
[----:B------:R-:W-:-:S13]  /*6890*/  ISETP.GT.AND P0, PT, R0, RZ, P3 ;  /* 0x000000ff0000720c */ /* 0x000fda0001f04270 */
[----:B0-----:R-:W-:Y:S02]  /*68a0*/  @P0 IMAD.MOV.U32 R10, RZ, RZ, R14 ;  /* 0x000000ffff0a0224 */ /* 0x001fe400078e000e */
[----:B------:R-:W-:-:S05]  /*68b0*/  @P0 IMAD.MOV.U32 R11, RZ, RZ, R15 ;  /* 0x000000ffff0b0224 */ /* 0x000fca00078e000f */
[----:B------:R0:W-:Y:S01]  /*68c0*/  @P0 STG.E.U16 desc[UR36][R10.64+0x60], R80 ;  /* 0x000060500a000986 */ /* 0x0001e2000c101524 */
[----:B------:R-:W-:-:S04]  /*68d0*/  ISETP.GT.AND P0, PT, R4, 0x31, PT ;  /* 0x000000310400780c */ /* 0x000fc80003f04270 */
        /* <DEDUP_REMOVED lines=8> */
[----:B------:R-:W-:-:S05]  /*6960*/  IADD3 R12, P1, R89, R8, RZ ;  /* 0x00000008590c7210 */ /* 0x000fca0007f3e0ff */
[----:B------:R-:W-:Y:S01]  /*6970*/  IMAD.X R13, R57, 0x1, R9, P1 ;  /* 0x00000001390d7824 */ /* 0x000fe200008e0609 */
[----:B------:R-:W-:-:S13]  /*6980*/  ISETP.GT.AND P1, PT, R0, RZ, P2 ;  /* 0x000000ff0000720c */ /* 0x000fda0001724270 */
[----:B------:R-:W-:Y:S01]  /*6990*/  @P1 STG.E.U16 desc[UR36][R14.64+0x70], R84 ;  /* 0x000070540e001986 */ /* 0x000fe2000c101524 */
[----:B------:R-:W-:-:S05]  /*69a0*/  IADD3 R20, P1, R89, R8, RZ ;  /* 0x0000000859147210 */ /* 0x000fca0007f3e0ff */
[----:B------:R-:W-:Y:S01]  /*69b0*/  IMAD.X R21, R57, 0x1, R9, P1 ;  /* 0x0000000139157824 */ /* 0x000fe200008e0609 */
[----:B0-----:R-:W-:-:S05]  /*69c0*/  IADD3 R10, P1, R89, R14, RZ ;  /* 0x0000000e590a7210 */ /* 0x001fca0007f3e0ff */
[----:B------:R-:W-:Y:S01]  /*69d0*/  IMAD.X R11, R57, 0x1, R15, P1 ;  /* 0x00000001390b7824 */ /* 0x000fe200008e060f */
[----:B------:R-:W-:-:S04]  /*69e0*/  ISETP.GT.AND P1, PT, R4, 0x39, PT ;  /* 0x000000390400780c */ /* 0x000fc80003f24270 */
[----:B------:R-:W-:-:S13]  /*69f0*/  ISETP.GT.AND P5, PT, R0, RZ, P1 ;  /* 0x000000ff0000720c */ /* 0x000fda0000fa4270 */
[----:B------:R-:W-:Y:S01]  /*6a00*/  @P5 STG.E.U16 desc[UR36][R14.64+0x72], R85 ;  /* 0x000072550e005986 */ /* 0x000fe2000c101524 */
[----:B------:R-:W-:-:S13]  /*6a10*/  ISETP.GT.AND P5, PT, R0, 0x8, P2 ;  /* 0x000000080000780c */ /* 0x000fda00017a4270 */
[----:B------:R-:W-:Y:S01]  /*6a20*/  @P5 STG.E.U16 desc[UR36][R8.64+0x70], R86 ;  /* 0x0000705608005986 */ /* 0x000fe2000c101524 */
[----:B------:R-:W-:-:S13]  /*6a30*/  ISETP.GT.AND P5, PT, R0, 0x8, P1 ;  /* 0x000000080000780c */ /* 0x000fda0000fa4270 */
[----:B------:R0:W-:Y:S01]  /*6a40*/  @P5 STG.E.U16 desc[UR36][R8.64+0x72], R87 ;  /* 0x0000725708005986 */ /* 0x0001e2000c101524 */
[C---:B------:R-:W-:Y:S02]  /*6a50*/  ISETP.GT.AND P5, PT, R0.reuse, 0x80, P6 ;  /* 0x000000800000780c */ /* 0x040fe400037a4270 */
[----:B------:R-:W-:-:S11]  /*6a60*/  ISETP.GT.AND P6, PT, R0, 0x88, P6 ;  /* 0x000000880000780c */ /* 0x000fd600037c4270 */
[----:B------:R-:W-:Y:S01]  /*6a70*/  @P5 STG.E.U16 desc[UR36][R10.64], R24 ;  /* 0x000000180a005986 */ /* 0x000fe2000c101524 */
[----:B------:R-:W-:-:S04]  /*6a80*/  ISETP.GT.AND P5, PT, R4, 0x1, PT ;  /* 0x000000010400780c */ /* 0x000fc80003fa4270 */
[----:B------:R-:W-:-:S13]  /*6a90*/  ISETP.GT.AND P5, PT, R0, 0x80, P5 ;  /* 0x000000800000780c */ /* 0x000fda0002fa4270 */
[----:B0-----:R-:W-:Y:S02]  /*6aa0*/  @P5 IMAD.MOV.U32 R8, RZ, RZ, R10 ;  /* 0x000000ffff085224 */ /* 0x001fe400078e000a */
[----:B------:R-:W-:-:S05]  /*6ab0*/  @P5 IMAD.MOV.U32 R9, RZ, RZ, R11 ;  /* 0x000000ffff095224 */ /* 0x000fca00078e000b */
[----:B------:R0:W-:Y:S01]  /*6ac0*/  @P5 STG.E.U16 desc[UR36][R8.64+0x2], R25 ;  /* 0x0000021908005986 */ /* 0x0001e2000c101524 */
[----:B------:R-:W-:-:S03]  /*6ad0*/  ISETP.NE.AND P5, PT, R5, RZ, PT ;  /* 0x000000ff0500720c */ /* 0x000fc60003fa5270 */
[----:B------:R-:W-:Y:S01]  /*6ae0*/  @P6 STG.E.U16 desc[UR36][R12.64], R26 ;  /* 0x0000001a0c006986 */ /* 0x000fe2000c101524 */
[----:B------:R-:W-:-:S04]  /*6af0*/  ISETP.GT.AND P6, PT, R4, 0x1, PT ;  /* 0x000000010400780c */ /* 0x000fc80003fc4270 */
[----:B------:R-:W-:-:S13]  /*6b00*/  ISETP.GT.AND P6, PT, R0, 0x88, P6 ;  /* 0x000000880000780c */ /* 0x000fda00037c4270 */
[----:B------:R-:W-:Y:S01]  /*6b10*/  @P6 STG.E.U16 desc[UR36][R20.64+0x2], R27 ;  /* 0x0000021b14006986 */ /* 0x000fe2000c101524 */
[----:B------:R-:W-:-:S04]  /*6b20*/  ISETP.GT.AND P6, PT, R4, 0x8, PT ;  /* 0x000000080400780c */ /* 0x000fc80003fc4270 */
[----:B------:R-:W-:-:S13]  /*6b30*/  ISETP.GT.AND P6, PT, R0, 0x80, P6 ;  /* 0x000000800000780c */ /* 0x000fda00037c4270 */
[----:B0-----:R-:W-:Y:S02]  /*6b40*/  @P6 IMAD.MOV.U32 R8, RZ, RZ, R10 ;  /* 0x000000ffff086224 */ /* 0x001fe400078e000a */
[----:B------:R-:W-:-:S05]  /*6b50*/  @P6 IMAD.MOV.U32 R9, RZ, RZ, R11 ;  /* 0x000000ffff096224 */ /* 0x000fca00078e000b */
[----:B------:R0:W-:Y:S01]  /*6b60*/  @P6 STG.E.U16 desc[UR36][R8.64+0x10], R28 ;  /* 0x0000101c08006986 */ /* 0x0001e2000c101524 */
[----:B------:R-:W-:-:S04]  /*6b70*/  ISETP.GT.AND P6, PT, R4, 0x9, PT ;  /* 0x000000090400780c */ /* 0x000fc80003fc4270 */
[----:B------:R-:W-:-:S13]  /*6b80*/  ISETP.GT.AND P6, PT, R0, 0x80, P6 ;  /* 0x000000800000780c */ /* 0x000fda00037c4270 */
[----:B0-----:R-:W-:Y:S02]  /*6b90*/  @P6 IMAD.MOV.U32 R8, RZ, RZ, R10 ;  /* 0x000000ffff086224 */ /* 0x001fe400078e000a */
[----:B------:R-:W-:-:S05]  /*6ba0*/  @P6 IMAD.MOV.U32 R9, RZ, RZ, R11 ;  /* 0x000000ffff096224 */ /* 0x000fca00078e000b */
[----:B------:R0:W-:Y:S01]  /*6bb0*/  @P6 STG.E.U16 desc[UR36][R8.64+0x12], R29 ;  /* 0x0000121d08006986 */ /* 0x0001e2000c101524 */
[----:B------:R-:W-:-:S04]  /*6bc0*/  ISETP.GT.AND P6, PT, R4, 0x8, PT ;  /* 0x000000080400780c */ /* 0x000fc80003fc4270 */
[----:B------:R-:W-:-:S13]  /*6bd0*/  ISETP.GT.AND P6, PT, R0, 0x88, P6 ;  /* 0x000000880000780c */ /* 0x000fda00037c4270 */
        /* <DEDUP_REMOVED lines=45> */
[----:B------:R-:W-:Y:S01]  /*6eb0*/  @P6 STG.E.U16 desc[UR36][R8.64+0x42], R41 ;  /* 0x0000422908006986 */ /* 0x000fe2000c101524 */
[----:B------:R-:W-:-:S04]  /*6ec0*/  ISETP.GT.AND P6, PT, R4, 0x20, PT ;  /* 0x000000200400780c */ /* 0x000fc80003fc4270 */
[----:B------:R-:W-:-:S13]  /*6ed0*/  ISETP.GT.AND P6, PT, R0, 0x88, P6 ;  /* 0x000000880000780c */ /* 0x000fda00037c4270 */
[----:B------:R-:W-:Y:S01]  /*6ee0*/  @P6 STG.E.U16 desc[UR36][R6.64+0x40], R42 ;  /* 0x0000402a06006986 */ /* 0x000fe2000c101524 */
[----:B------:R-:W-:-:S04]  /*6ef0*/  ISETP.GT.AND P6, PT, R4, 0x21, PT ;  /* 0x000000210400780c */ /* 0x000fc80003fc4270 */
[----:B------:R-:W-:-:S13]  /*6f00*/  ISETP.GT.AND P6, PT, R0, 0x88, P6 ;  /* 0x000000880000780c */ /* 0x000fda00037c4270 */
[----:B------:R-:W-:Y:S02]  /*6f10*/  @P6 IMAD.MOV.U32 R4, RZ, RZ, R6 ;  /* 0x000000ffff046224 */ /* 0x000fe400078e0006 */
[----:B------:R-:W-:-:S05]  /*6f20*/  @P6 IMAD.MOV.U32 R5, RZ, RZ, R7 ;  /* 0x000000ffff056224 */ /* 0x000fca00078e0007 */
[----:B------:R0:W-:Y:S01]  /*6f30*/  @P6 STG.E.U16 desc[UR36][R4.64+0x42], R43 ;  /* 0x0000422b04006986 */ /* 0x0001e2000c101524 */
[C---:B------:R-:W-:Y:S02]  /*6f40*/  ISETP.GT.AND P6, PT, R0.reuse, 0x80, P5 ;  /* 0x000000800000780c */ /* 0x040fe40002fc4270 */
[----:B------:R-:W-:-:S11]  /*6f50*/  ISETP.GT.AND P5, PT, R0, 0x88, P5 ;  /* 0x000000880000780c */ /* 0x000fd60002fa4270 */
[----:B0-----:R-:W-:Y:S02]  /*6f60*/  @P6 IMAD.MOV.U32 R4, RZ, RZ, R10 ;  /* 0x000000ffff046224 */ /* 0x001fe400078e000a */
[----:B------:R-:W-:-:S05]  /*6f70*/  @P6 IMAD.MOV.U32 R5, RZ, RZ, R11 ;  /* 0x000000ffff056224 */ /* 0x000fca00078e000b */
[----:B------:R0:W-:Y:S01]  /*6f80*/  @P6 STG.E.U16 desc[UR36][R4.64+0x50], R44 ;  /* 0x0000502c04006986 */ /* 0x0001e2000c101524 */
[C---:B------:R-:W-:Y:S02]  /*6f90*/  ISETP.GT.AND P6, PT, R0.reuse, 0x80, P4 ;  /* 0x000000800000780c */ /* 0x040fe400027c4270 */
[----:B------:R-:W-:-:S11]  /*6fa0*/  ISETP.GT.AND P4, PT, R0, 0x88, P4 ;  /* 0x000000880000780c */ /* 0x000fd60002784270 */
[----:B0-----:R-:W-:Y:S02]  /*6fb0*/  @P6 IMAD.MOV.U32 R4, RZ, RZ, R10 ;  /* 0x000000ffff046224 */ /* 0x001fe400078e000a */
[----:B------:R-:W-:-:S05]  /*6fc0*/  @P6 IMAD.MOV.U32 R5, RZ, RZ, R11 ;  /* 0x000000ffff056224 */ /* 0x000fca00078e000b */
[----:B------:R0:W-:Y:S02]  /*6fd0*/  @P6 STG.E.U16 desc[UR36][R4.64+0x52], R45 ;  /* 0x0000522d04006986 */ /* 0x0001e4000c101524 */
[----:B0-----:R-:W-:Y:S02]  /*6fe0*/  @P5 IMAD.MOV.U32 R4, RZ, RZ, R6 ;  /* 0x000000ffff045224 */ /* 0x001fe400078e0006 */
[----:B------:R-:W-:-:S05]  /*6ff0*/  @P5 IMAD.MOV.U32 R5, RZ, RZ, R7 ;  /* 0x000000ffff055224 */ /* 0x000fca00078e0007 */
[----:B------:R0:W-:Y:S01]  /*7000*/  @P5 STG.E.U16 desc[UR36][R4.64+0x50], R46 ;  /* 0x0000502e04005986 */ /* 0x0001e2000c101524 */
[C---:B------:R-:W-:Y:S02]  /*7010*/  ISETP.GT.AND P5, PT, R0.reuse, 0x80, P3 ;  /* 0x000000800000780c */ /* 0x040fe40001fa4270 */
[----:B------:R-:W-:Y:S01]  /*7020*/  ISETP.GT.AND P3, PT, R0, 0x88, P3 ;  /* 0x000000880000780c */ /* 0x000fe20001f64270 */
        /* <DEDUP_REMOVED lines=17> */
[----:B------:R0:W-:Y:S02]  /*7140*/  @P3 STG.E.U16 desc[UR36][R4.64+0x60], R50 ;  /* 0x0000603204003986 */ /* 0x0001e4000c101524 */
[----:B0-----:R-:W-:Y:S02]  /*7150*/  @P0 IMAD.MOV.U32 R4, RZ, RZ, R6 ;  /* 0x000000ffff040224 */ /* 0x001fe400078e0006 */
[----:B------:R-:W-:-:S05]  /*7160*/  @P0 IMAD.MOV.U32 R5, RZ, RZ, R7 ;  /* 0x000000ffff050224 */ /* 0x000fca00078e0007 */
[----:B------:R0:W-:Y:S02]  /*7170*/  @P0 STG.E.U16 desc[UR36][R4.64+0x62], R51 ;  /* 0x0000623304000986 */ /* 0x0001e4000c101524 */
[----:B0-----:R-:W-:Y:S02]  /*7180*/  @P5 IMAD.MOV.U32 R4, RZ, RZ, R10 ;  /* 0x000000ffff045224 */ /* 0x001fe400078e000a */
[----:B------:R-:W-:-:S05]  /*7190*/  @P5 IMAD.MOV.U32 R5, RZ, RZ, R11 ;  /* 0x000000ffff055224 */ /* 0x000fca00078e000b */
[----:B------:R0:W-:Y:S04]  /*71a0*/  @P5 STG.E.U16 desc[UR36][R4.64+0x70], R52 ;  /* 0x0000703404005986 */ /* 0x0001e8000c101524 */
[----:B------:R1:W-:Y:S01]  /*71b0*/  @P4 STG.E.U16 desc[UR36][R10.64+0x72], R53 ;  /* 0x000072350a004986 */ /* 0x0003e2000c101524 */
[----:B0-----:R-:W-:Y:S02]  /*71c0*/  @P2 IMAD.MOV.U32 R4, RZ, RZ, R6 ;  /* 0x000000ffff042224 */ /* 0x001fe400078e0006 */
[----:B------:R-:W-:-:S05]  /*71d0*/  @P2 IMAD.MOV.U32 R5, RZ, RZ, R7 ;  /* 0x000000ffff052224 */ /* 0x000fca00078e0007 */
[----:B------:R1:W-:Y:S04]  /*71e0*/  @P2 STG.E.U16 desc[UR36][R4.64+0x70], R54 ;  /* 0x0000703604002986 */ /* 0x0003e8000c101524 */
[----:B------:R1:W-:Y:S02]  /*71f0*/  @P1 STG.E.U16 desc[UR36][R6.64+0x72], R55 ;  /* 0x0000723706001986 */ /* 0x0003e4000c101524 */
.L_x_158:
[----:B------:R-:W-:Y:S05]  /*7200*/  BSYNC B0 ;  /* 0x0000000000007941 */ /* 0x000fea0003800000 */
.L_x_34:
[----:B------:R-:W-:Y:S01]  /*7210*/  ULDC UR4, c[0x0][0xc] ;  /* 0x0000030000047ab9 */ /* 0x000fe20000000800 */
[----:B------:R-:W-:Y:S01]  /*7220*/  ULDC UR5, c[0x0][0x10] ;  /* 0x0000040000057ab9 */ /* 0x000fe20000000800 */
[----:B01----:R-:W0:Y:S01]  /*7230*/  LDC R5, c[0x0][0x14] ;  /* 0x00000500ff057b82 */ /* 0x003e220000000800 */
[----:B------:R-:W-:Y:S01]  /*7240*/  UIMAD.WIDE.U32 UR4, UR4, UR5, URZ ;  /* 0x00000005040472a5 */ /* 0x000fe2000f8e003f */
[----:B------:R-:W-:Y:S01]  /*7250*/  PRMT R0, RZ, 0x7610, R0 ;  /* 0x00007610ff007816 */ /* 0x000fe20000000000 */
[----:B------:R-:W-:Y:S02]  /*7260*/  IMAD.MOV.U32 R92, RZ, RZ, -0x1 ;  /* 0xffffffffff5c7424 */ /* 0x000fe400078e00ff */
[----:B------:R-:W-:Y:S02]  /*7270*/  IMAD.MOV.U32 R89, RZ, RZ, -0x1 ;  /* 0xffffffffff597424 */ /* 0x000fe400078e00ff */
[----:B0-----:R-:W-:-:S04]  /*7280*/  IMAD.WIDE.U32 R16, R5, UR4, R16 ;  /* 0x0000000405107c25 */ /* 0x001fc8000f8e0010 */
[----:B------:R-:W-:Y:S01]  /*7290*/  IMAD R5, R5, UR5, RZ ;  /* 0x0000000505057c24 */ /* 0x000fe2000f8e02ff */
[----:B------:R-:W-:Y:S02]  /*72a0*/  ULDC.64 UR4, c[0x0][0x650] ;  /* 0x0001940000047ab9 */ /* 0x000fe40000000a00 */
[----:B------:R-:W-:Y:S01]  /*72b0*/  ISETP.GE.U32.AND P0, PT, R16, UR4, PT ;  /* 0x0000000410007c0c */ /* 0x000fe2000bf06070 */
[----:B------:R-:W-:-:S05]  /*72c0*/  IMAD.IADD R17, R17, 0x1, R5 ;  /* 0x0000000111117824 */ /* 0x000fca00078e0205 */
[----:B------:R-:W-:-:S13]  /*72d0*/  ISETP.GE.U32.AND.EX P0, PT, R17, UR5, PT, P0 ;  /* 0x0000000511007c0c */ /* 0x000fda000bf06100 */
[----:B------:R-:W-:Y:S05]  /*72e0*/  @P0 BRA `(.L_x_159) ;  /* 0x0000000400640947 */ /* 0x000fea0003800000 */
[----:B------:R-:W0:Y:S01]  /*72f0*/  S2R R12, SR_CTAID.X ;  /* 0x00000000000c7919 */ /* 0x000e220000002500 */
[----:B---3--:R-:W1:Y:S01]  /*7300*/  LDC.64 R10, c[0x0][0x628] ;  /* 0x00018a00ff0a7b82 */ /* 0x008e620000000a00 */
[----:B------:R-:W-:Y:S01]  /*7310*/  ULDC UR4, c[0x0][0x150] ;  /* 0x0000540000047ab9 */ /* 0x000fe20000000800 */
[----:B--2---:R-:W-:Y:S01]  /*7320*/  IMAD.MOV.U32 R8, RZ, RZ, R16 ;  /* 0x000000ffff087224 */ /* 0x004fe200078e0010 */
[----:B------:R-:W2:Y:S01]  /*7330*/  S2R R24, SR_CTAID.Y ;  /* 0x0000000000187919 */ /* 0x000ea20000002600 */
[----:B------:R-:W-:-:S04]  /*7340*/  IMAD.MOV.U32 R9, RZ, RZ, R17 ;  /* 0x000000ffff097224 */ /* 0x000fc800078e0011 */
[----:B------:R-:W3:Y:S08]  /*7350*/  LDC R21, c[0x0][0x144] ;  /* 0x00005100ff157b82 */ /* 0x000ef00000000800 */
[----:B------:R-:W2:Y:S08]  /*7360*/  LDC R0, c[0x0][0x630] ;  /* 0x00018c00ff007b82 */ /* 0x000eb00000000800 */
[----:B------:R-:W2:Y:S01]  /*7370*/  LDC.64 R14, c[0x0][0x620] ;  /* 0x00018800ff0e7b82 */ /* 0x000ea20000000a00 */
[----:B-1----:R-:W-:-:S04]  /*7380*/  ISETP.NE.U32.AND P0, PT, R10, RZ, PT ;  /* 0x000000ff0a00720c */ /* 0x002fc80003f05070 */
[----:B------:R-:W-:Y:S02]  /*7390*/  ISETP.NE.AND.EX P0, PT, R11, RZ, PT, P0 ;  /* 0x000000ff0b00720c */ /* 0x000fe40003f05300 */
[----:B0-----:R-:W-:-:S05]  /*73a0*/  I2FP.F32.U32 R3, R12 ;  /* 0x0000000c00037245 */ /* 0x001fca0000201000 */
[----:B------:R-:W-:-:S04]  /*73b0*/  FMUL R3, R3, UR4 ;  /* 0x0000000403037c20 */ /* 0x000fc80008400000 */
[----:B------:R0:W1:Y:S02]  /*73c0*/  F2I.U32.TRUNC.NTZ R20, R3 ;  /* 0x0000000300147305 */ /* 0x000064000020f000 */
[----:B---3--:R-:W-:Y:S05]  /*73d0*/  @!P0 BRA `(.L_x_160) ;  /* 0x0000000000288947 */ /* 0x008fea0003800000 */
[----:B0-----:R-:W0:Y:S02]  /*73e0*/  LDC R3, c[0x0][0x634] ;  /* 0x00018d00ff037b82 */ /* 0x001e240000000800 */
        /* <DEDUP_REMOVED lines=9> */
.L_x_160:
[----:B------:R-:W3:Y:S01]  /*7480*/  LDC.64 R30, c[0x0][0x640] ;  /* 0x00019000ff1e7b82 */ /* 0x000ee20000000a00 */
[-CC-:B--2---:R-:W-:Y:S01]  /*7490*/  SHF.R.U64 R89, R8, R0.reuse, R9.reuse ;  /* 0x0000000008597219 */ /* 0x184fe20000001209 */
[----:B-1----:R-:W-:Y:S01]  /*74a0*/  IMAD.MOV R20, RZ, RZ, -R20 ;  /* 0x000000ffff147224 */ /* 0x002fe200078e0a14 */
[----:B------:R-:W-:Y:S01]  /*74b0*/  SHF.R.U32.HI R0, RZ, R0, R9 ;  /* 0x00000000ff007219 */ /* 0x000fe20000011609 */
[----:B------:R-:W-:Y:S01]  /*74c0*/  ULDC UR4, c[0x0][0x154] ;  /* 0x0000550000047ab9 */ /* 0x000fe20000000800 */
[----:B0-----:R-:W-:Y:S01]  /*74d0*/  IADD3 R3, P0, RZ, -R89, RZ ;  /* 0x80000059ff037210 */ /* 0x001fe20007f1e0ff */
[----:B------:R-:W-:Y:S02]  /*74e0*/  IMAD R26, R21, R20, R12 ;  /* 0x00000014151a7224 */ /* 0x000fe400078e020c */
[----:B------:R-:W0:Y:S01]  /*74f0*/  LDC R6, c[0x0][0x618] ;  /* 0x00018600ff067b82 */ /* 0x000e220000000800 */
[----:B------:R-:W-:Y:S02]  /*7500*/  IMAD.MOV.U32 R7, RZ, RZ, 0x1 ;  /* 0x00000001ff077424 */ /* 0x000fe400078e00ff */
[----:B------:R-:W-:-:S04]  /*7510*/  IMAD.X R5, RZ, RZ, ~R0, P0 ;  /* 0x000000ffff057224 */ /* 0x000fc800000e0e00 */
[-C--:B------:R-:W-:Y:S01]  /*7520*/  IMAD R0, R5, R14.reuse, RZ ;  /* 0x0000000e05007224 */ /* 0x080fe200078e02ff */
[----:B------:R-:W1:Y:S01]  /*7530*/  LDC R8, c[0x0][0x608] ;  /* 0x00018200ff087b82 */ /* 0x000e620000000800 */
[----:B------:R-:W-:-:S04]  /*7540*/  IMAD.WIDE.U32 R4, R3, R14, R16 ;  /* 0x0000000e03047225 */ /* 0x000fc800078e0010 */
[----:B------:R-:W-:Y:S01]  /*7550*/  IMAD R3, R3, R15, R0 ;  /* 0x0000000f03037224 */ /* 0x000fe200078e0200 */
[----:B------:R-:W-:Y:S02]  /*7560*/  I2FP.F32.U32 R0, R24 ;  /* 0x0000001800007245 */ /* 0x000fe40000201000 */
[----:B------:R-:W2:Y:S01]  /*7570*/  LDC R28, c[0x0][0x658] ;  /* 0x00019600ff1c7b82 */ /* 0x000ea20000000800 */
[----:B------:R-:W-:Y:S01]  /*7580*/  IMAD.IADD R3, R5, 0x1, R3 ;  /* 0x0000000105037824 */ /* 0x000fe200078e0203 */
[----:B---3--:R-:W-:Y:S01]  /*7590*/  ISETP.NE.U32.AND P0, PT, R30, RZ, PT ;  /* 0x000000ff1e00720c */ /* 0x008fe20003f05070 */
[----:B------:R-:W-:Y:S01]  /*75a0*/  FMUL R0, R0, UR4 ;  /* 0x0000000400007c20 */ /* 0x000fe20008400000 */
[----:B------:R-:W-:Y:S02]  /*75b0*/  IMAD.MOV.U32 R5, RZ, RZ, -0x1 ;  /* 0xffffffffff057424 */ /* 0x000fe400078e00ff */
[----:B------:R-:W-:Y:S01]  /*75c0*/  ISETP.NE.AND.EX P0, PT, R31, RZ, PT, P0 ;  /* 0x000000ff1f00720c */ /* 0x000fe20003f05300 */
[----:B------:R3:W2:Y:S01]  /*75d0*/  F2I.U32.TRUNC.NTZ R14, R0 ;  /* 0x00000000000e7305 */ /* 0x0006a2000020f000 */
[----:B------:R-:W3:Y:S01]  /*75e0*/  LDC R15, c[0x0][0x148] ;  /* 0x00005200ff0f7b82 */ /* 0x000ee20000000800 */
[----:B0-----:R-:W-:-:S02]  /*75f0*/  SHF.R.U64 R12, R4, R6, R3 ;  /* 0x00000006040c7219 */ /* 0x001fc40000001203 */
[----:B------:R-:W-:-:S05]  /*7600*/  SHF.R.U32.HI R3, RZ, R6, R3 ;  /* 0x00000006ff037219 */ /* 0x000fca0000011603 */
[----:B------:R-:W0:Y:S01]  /*7610*/  LDC R20, c[0x0][0x600] ;  /* 0x00018000ff147b82 */ /* 0x000e220000000800 */
[-CC-:B-1----:R-:W-:Y:S02]  /*7620*/  SHF.R.U64 R10, R12, R8.reuse, R3.reuse ;  /* 0x000000080c0a7219 */ /* 0x182fe40000001203 */
[----:B------:R-:W-:-:S05]  /*7630*/  SHF.R.U32.HI R3, RZ, R8, R3 ;  /* 0x00000008ff037219 */ /* 0x000fca0000011603 */
[----:B------:R-:W1:Y:S01]  /*7640*/  LDC R25, c[0x0][0x648] ;  /* 0x00019200ff197b82 */ /* 0x000e620000000800 */
[-C--:B--2---:R-:W-:Y:S02]  /*7650*/  SHF.L.U32 R4, R5, R28.reuse, RZ ;  /* 0x0000001c05047219 */ /* 0x084fe400000006ff */
[-CC-:B------:R-:W-:Y:S02]  /*7660*/  SHF.R.U64 R13, R10, R28.reuse, R3.reuse ;  /* 0x0000001c0a0d7219 */ /* 0x180fe40000001203 */
[----:B------:R-:W-:Y:S02]  /*7670*/  SHF.R.U32.HI R5, RZ, R28, R3 ;  /* 0x0000001cff057219 */ /* 0x000fe40000011603 */
[----:B------:R-:W-:Y:S01]  /*7680*/  LOP3.LUT R21, RZ, R4, RZ, 0x33, !PT ;  /* 0x00000004ff157212 */ /* 0x000fe200078e33ff */
[----:B------:R-:W2:Y:S01]  /*7690*/  LDC R27, c[0x0][0x638] ;  /* 0x00018e00ff1b7b82 */ /* 0x000ea20000000800 */
[----:B------:R-:W-:Y:S01]  /*76a0*/  SHF.L.U32 R28, R7, R28, RZ ;  /* 0x0000001c071c7219 */ /* 0x000fe200000006ff */
[----:B------:R-:W-:-:S06]  /*76b0*/  IMAD.MOV.U32 R4, RZ, RZ, R13 ;  /* 0x000000ffff047224 */ /* 0x000fcc00078e000d */
[----:B------:R-:W0:Y:S01]  /*76c0*/  LDC R29, c[0x0][0x610] ;  /* 0x00018400ff1d7b82 */ /* 0x000e220000000800 */
[----:B------:R-:W-:Y:S05]  /*76d0*/  @!P0 BRA `(.L_x_161) ;  /* 0x0000000000288947 */ /* 0x000fea0003800000 */
[----:B---3--:R-:W3:Y:S02]  /*76e0*/  LDC R0, c[0x0][0x64c] ;  /* 0x00019300ff007b82 */ /* 0x008ee40000000800 */
[----:B---3--:R-:W-:-:S05]  /*76f0*/  IADD3 R3, P0, R13, R0, RZ ;  /* 0x000000000d037210 */ /* 0x008fca0007f1e0ff */
        /* <DEDUP_REMOVED lines=8> */
.L_x_161:
[----:B------:R-:W-:Y:S01]  /*7780*/  ISETP.NE.AND P0, PT, R2, 0x1, PT ;  /* 0x000000010200780c */ /* 0x000fe20003f05270 */
[----:B------:R-:W-:Y:S01]  /*7790*/  IMAD.MOV R14, RZ, RZ, -R14 ;  /* 0x000000ffff0e7224 */ /* 0x000fe200078e0a0e */
[----:B-1-3--:R-:W-:Y:S01]  /*77a0*/  SHF.R.U64 R0, R4, R25, R5 ;  /* 0x0000001904007219 */ /* 0x00afe20000001205 */
[----:B0-----:R-:W-:Y:S01]  /*77b0*/  VIADD R5, R20, 0xffffffff ;  /* 0xffffffff14057836 */ /* 0x001fe20000000000 */
[----:B------:R-:W-:Y:S01]  /*77c0*/  LOP3.LUT R3, R10, R21, RZ, 0xc0, !PT ;  /* 0x000000150a037212 */ /* 0x000fe200078ec0ff */
[----:B------:R-:W-:Y:S02]  /*77d0*/  IMAD.MOV.U32 R6, RZ, RZ, 0x1 ;  /* 0x00000001ff067424 */ /* 0x000fe400078e00ff */
[----:B------:R-:W-:Y:S01]  /*77e0*/  IMAD.MOV R4, RZ, RZ, -R0 ;  /* 0x000000ffff047224 */ /* 0x000fe200078e0a00 */
[----:B------:R-:W-:Y:S01]  /*77f0*/  LOP3.LUT R5, R12, R5, RZ, 0xc0, !PT ;  /* 0x000000050c057212 */ /* 0x000fe200078ec0ff */
[----:B------:R-:W-:Y:S02]  /*7800*/  IMAD R3, R28, R0, R3 ;  /* 0x000000001c037224 */ /* 0x000fe400078e0203 */
[----:B--2---:R-:W-:-:S02]  /*7810*/  IMAD R0, R4, R27, R13 ;  /* 0x0000001b04007224 */ /* 0x004fc400078e020d */
[----:B------:R-:W-:Y:S02]  /*7820*/  @P0 IMAD R26, R15, R14, R24 ;  /* 0x0000000e0f1a0224 */ /* 0x000fe400078e0218 */
[----:B------:R-:W-:Y:S01]  /*7830*/  IMAD R4, R0, R20, R5 ;  /* 0x0000001400047224 */ /* 0x000fe200078e0205 */
[----:B------:R-:W-:Y:S01]  /*7840*/  PRMT R0, R6, 0x7610, R0 ;  /* 0x0000761006007816 */ /* 0x000fe20000000000 */
[----:B------:R-:W-:-:S05]  /*7850*/  IMAD R3, R3, R29, R26 ;  /* 0x0000001d03037224 */ /* 0x000fca00078e021a */
[----:B------:R-:W-:Y:S02]  /*7860*/  SEL R92, R4, R3, !P0 ;  /* 0x00000003045c7207 */ /* 0x000fe40004000000 */
[----:B------:R-:W-:-:S07]  /*7870*/  SEL R3, R3, R4, !P0 ;  /* 0x0000000403037207 */ /* 0x000fce0004000000 */
.L_x_159:
[----:B------:R-:W-:Y:S01]  /*7880*/  LOP3.LUT P0, RZ, R0, 0xff, RZ, 0xc0, !PT ;  /* 0x000000ff00ff7812 */ /* 0x000fe2000780c0ff */
[----:B------:R-:W-:-:S12]  /*7890*/  IMAD.MOV.U32 R100, RZ, RZ, R3 ;  /* 0x000000ffff647224 */ /* 0x000fd800078e0003 */
[----:B------:R-:W-:Y:S05]  /*78a0*/  @P0 BRA `(.L_x_162) ;  /* 0xffffff98006c0947 */ /* 0x000fea000383ffff */
[----:B------:R-:W-:Y:S05]  /*78b0*/  EXIT ;  /* 0x000000000000794d */ /* 0x000fea0003800000 */
.L_x_7:
[----:B0-----:R-:W-:Y:S01]  /*78c0*/  ULDC.64 UR4, c[0x0][0x650] ;  /* 0x0001940000047ab9 */ /* 0x001fe20000000a00 */
        /* <DEDUP_REMOVED lines=25> */
.L_x_164:
[----:B------:R-:W0:Y:S01]  /*7a60*/  LDC.64 R28, c[0x0][0x640] ;  /* 0x00019000ff1c7b82 */ /* 0x000e220000000a00 */
[-CC-:B------:R-:W-:Y:S01]  /*7a70*/  SHF.R.U64 R22, R12, R6.reuse, R13.reuse ;  /* 0x000000060c167219 */ /* 0x180fe2000000120d */
[----:B------:R-:W-:Y:S01]  /*7a80*/  IMAD.MOV.U32 R30, RZ, RZ, 0x1 ;  /* 0x00000001ff1e7424 */ /* 0x000fe200078e00ff */
[----:B------:R-:W-:Y:S02]  /*7a90*/  SHF.R.U32.HI R6, RZ, R6, R13 ;  /* 0x00000006ff067219 */ /* 0x000fe4000001160d */
        /* <DEDUP_REMOVED lines=8> */
[----:B------:R-:W-:Y:S01]  /*7b20*/  IMAD.IADD R9, R9, 0x1, R11 ;  /* 0x0000000109097824 */ /* 0x000fe200078e020b */
[----:B0-----:R-:W-:-:S04]  /*7b30*/  ISETP.NE.U32.AND P0, PT, R28, RZ, PT ;  /* 0x000000ff1c00720c */ /* 0x001fc80003f05070 */
[----:B------:R-:W-:Y:S02]  /*7b40*/  ISETP.NE.AND.EX P0, PT, R29, RZ, PT, P0 ;  /* 0x000000ff1d00720c */ /* 0x000fe40003f05300 */
[----:B------:R-:W0:Y:S01]  /*7b50*/  LDC R20, c[0x0][0x600] ;  /* 0x00018000ff147b82 */ /* 0x000e220000000800 */
[-CC-:B-1----:R-:W-:Y:S01]  /*7b60*/  SHF.R.U64 R14, R8, R10.reuse, R9.reuse ;  /* 0x0000000a080e7219 */ /* 0x182fe20000001209 */
[----:B------:R-:W-:Y:S01]  /*7b70*/  IMAD.MOV.U32 R8, RZ, RZ, -0x1 ;  /* 0xffffffffff087424 */ /* 0x000fe200078e00ff */
[----:B------:R-:W-:-:S05]  /*7b80*/  SHF.R.U32.HI R9, RZ, R10, R9 ;  /* 0x0000000aff097219 */ /* 0x000fca0000011609 */
[----:B------:R-:W1:Y:S01]  /*7b90*/  LDC R26, c[0x0][0x648] ;  /* 0x00019200ff1a7b82 */ /* 0x000e620000000800 */
[-CC-:B--2---:R-:W-:Y:S02]  /*7ba0*/  SHF.R.U64 R21, R14, R12.reuse, R9.reuse ;  /* 0x0000000c0e157219 */ /* 0x184fe40000001209 */
[----:B------:R-:W-:-:S05]  /*7bb0*/  SHF.R.U32.HI R6, RZ, R12, R9 ;  /* 0x0000000cff067219 */ /* 0x000fca0000011609 */
[----:B------:R-:W2:Y:S01]  /*7bc0*/  LDC R27, c[0x0][0x638] ;  /* 0x00018e00ff1b7b82 */ /* 0x000ea20000000800 */
[-C--:B---3--:R-:W-:Y:S02]  /*7bd0*/  SHF.L.U32 R8, R8, R25.reuse, RZ ;  /* 0x0000001908087219 */ /* 0x088fe400000006ff */
[-CC-:B------:R-:W-:Y:S02]  /*7be0*/  SHF.R.U64 R23, R21, R25.reuse, R6.reuse ;  /* 0x0000001915177219 */ /* 0x180fe40000001206 */
[----:B------:R-:W-:Y:S02]  /*7bf0*/  LOP3.LUT R32, RZ, R8, RZ, 0x33, !PT ;  /* 0x00000008ff207212 */ /* 0x000fe400078e33ff */
[----:B------:R-:W-:Y:S01]  /*7c00*/  SHF.R.U32.HI R9, RZ, R25, R6 ;  /* 0x00000019ff097219 */ /* 0x000fe20000011606 */
[----:B------:R-:W3:Y:S01]  /*7c10*/  LDC R31, c[0x0][0x610] ;  /* 0x00018400ff1f7b82 */ /* 0x000ee20000000800 */
[----:B------:R-:W-:Y:S01]  /*7c20*/  IMAD.MOV.U32 R8, RZ, RZ, R23 ;  /* 0x000000ffff087224 */ /* 0x000fe200078e0017 */
[----:B------:R-:W-:Y:S06]  /*7c30*/  @!P0 BRA `(.L_x_165) ;  /* 0x0000000000288947 */ /* 0x000fec0003800000 */
        /* <DEDUP_REMOVED lines=10> */
.L_x_165:
[----:B------:R-:W-:Y:S02]  /*7ce0*/  ISETP.NE.AND P0, PT, R2, 0x1, PT ;  /* 0x000000010200780c */ /* 0x000fe40003f05270 */
[----:B-1----:R-:W-:Y:S01]  /*7cf0*/  SHF.R.U64 R6, R8, R26, R9 ;  /* 0x0000001a08067219 */ /* 0x002fe20000001209 */
[----:B0-----:R-:W-:Y:S01]  /*7d00*/  VIADD R9, R20, 0xffffffff ;  /* 0xffffffff14097836 */ /* 0x001fe20000000000 */
[----:B------:R-:W-:Y:S02]  /*7d10*/  SHF.L.U32 R30, R30, R25, RZ ;  /* 0x000000191e1e7219 */ /* 0x000fe400000006ff */
[----:B------:R-:W-:Y:S01]  /*7d20*/  LOP3.LUT R5, R21, R32, RZ, 0xc0, !PT ;  /* 0x0000002015057212 */ /* 0x000fe200078ec0ff */
[----:B------:R-:W-:-:S04]  /*7d30*/  IMAD.MOV R8, RZ, RZ, -R6 ;  /* 0x000000ffff087224 */ /* 0x000fc800078e0a06 */
[----:B------:R-:W-:Y:S01]  /*7d40*/  IMAD R6, R30, R6, R5 ;  /* 0x000000061e067224 */ /* 0x000fe200078e0205 */
[----:B------:R-:W-:Y:S01]  /*7d50*/  LOP3.LUT R5, R14, R9, RZ, 0xc0, !PT ;  /* 0x000000090e057212 */ /* 0x000fe200078ec0ff */
[----:B------:R-:W-:Y:S02]  /*7d60*/  @P0 IMAD R3, R7, R24, R4 ;  /* 0x0000001807030224 */ /* 0x000fe400078e0204 */
[----:B--2---:R-:W-:Y:S02]  /*7d70*/  IMAD R4, R8, R27, R23 ;  /* 0x0000001b08047224 */ /* 0x004fe400078e0217 */
[----:B---3--:R-:W-:Y:S02]  /*7d80*/  IMAD R3, R6, R31, R3 ;  /* 0x0000001f06037224 */ /* 0x008fe400078e0203 */
[----:B------:R-:W-:Y:S02]  /*7d90*/  IMAD R4, R4, R20, R5 ;  /* 0x0000001404047224 */ /* 0x000fe400078e0205 */
[----:B------:R-:W-:-:S02]  /*7da0*/  IMAD.MOV.U32 R8, RZ, RZ, 0x1 ;  /* 0x00000001ff087424 */ /* 0x000fc400078e00ff */
[----:B------:R-:W-:Y:S01]  /*7db0*/  IMAD.MOV.U32 R6, RZ, RZ, R22 ;  /* 0x000000ffff067224 */ /* 0x000fe200078e0016 */
[----:B------:R-:W-:Y:S02]  /*7dc0*/  SEL R20, R4, R3, !P0 ;  /* 0x0000000304147207 */ /* 0x000fe40004000000 */
[----:B------:R-:W-:-:S07]  /*7dd0*/  SEL R21, R3, R4, !P0 ;  /* 0x0000000403157207 */ /* 0x000fce0004000000 */
.L_x_163:
[----:B------:R-:W-:-:S08]  /*7de0*/  NOP ;  /* 0x0000000000007918 */ /* 0x000fd00000000000 */
[----:B------:R-:W0:-:S00]  /*7df0*/  USETMAXREG.DEALLOC.CTAPOOL 0x28 ;  /* 0x00000028000079c8 */ /* 0x000e0000080e0500 */
[----:B0-----:R-:W-:-:S13]  /*7e00*/  ISETP.NE.AND P0, PT, R0, RZ, PT ;  /* 0x000000ff0000720c */ /* 0x001fda0003f05270 */
[----:B------:R-:W-:Y:S05]  /*7e10*/  @P0 EXIT ;  /* 0x000000000000094d */ /* 0x000fea0003800000 */
[----:B------:R-:W-:Y:S01]  /*7e20*/  LOP3.LUT P0, RZ, R8, 0xff, RZ, 0xc0, !PT ;  /* 0x000000ff08ff7812 */ /* 0x000fe2000780c0ff */
[----:B------:R-:W-:Y:S02]  /*7e30*/  IMAD.MOV.U32 R0, RZ, RZ, 0x1 ;  /* 0x00000001ff007424 */ /* 0x000fe400078e00ff */
[----:B------:R-:W-:-:S10]  /*7e40*/  IMAD.MOV.U32 R3, RZ, RZ, RZ ;  /* 0x000000ffff037224 */ /* 0x000fd400078e00ff */
[----:B------:R-:W-:Y:S05]  /*7e50*/  @!P0 BRA `(.L_x_166) ;  /* 0x0000000c004c8947 */ /* 0x000fea0003800000 */
[----:B------:R-:W0:Y:S01]  /*7e60*/  LDC R0, c[0x0][0x28c] ;  /* 0x0000a300ff007b82 */ /* 0x000e220000000800 */
[----:B------:R-:W1:Y:S01]  /*7e70*/  S2R R12, SR_CgaCtaId ;  /* 0x00000000000c7919 */ /* 0x000e620000008800 */
[----:B------:R-:W-:Y:S01]  /*7e80*/  ULDC UR5, c[0x0][0x600] ;  /* 0x0001800000057ab9 */ /* 0x000fe20000000800 */
[----:B------:R-:W-:Y:S01]  /*7e90*/  ULDC UR4, c[0x0][0xc] ;  /* 0x0000030000047ab9 */ /* 0x000fe20000000800 */
[----:B------:R-:W-:Y:S01]  /*7ea0*/  UIADD3 UR16, UR5, -0x1, URZ ;  /* 0xffffffff05107890 */ /* 0x000fe2000fffe03f */
[----:B------:R-:W-:Y:S01]  /*7eb0*/  BSSY B0, `(.L_x_166) ;  /* 0x00000cd000007945 */ /* 0x000fe20003800000 */
[----:B------:R-:W-:Y:S01]  /*7ec0*/  ULDC UR6, c[0x0][0x658] ;  /* 0x0001960000067ab9 */ /* 0x000fe20000000800 */
[----:B------:R-:W-:Y:S01]  /*7ed0*/  ULDC UR5, c[0x0][0x10] ;  /* 0x0000040000057ab9 */ /* 0x000fe20000000800 */
[----:B------:R-:W-:Y:S01]  /*7ee0*/  UMOV UR7, 0xffffffff ;  /* 0xffffffff00077882 */ /* 0x000fe20000000000 */
[----:B------:R-:W-:Y:S01]  /*7ef0*/  UMOV UR8, 0x1 ;  /* 0x0000000100087882 */ /* 0x000fe20000000000 */
[----:B------:R-:W-:Y:S01]  /*7f00*/  UIMAD.WIDE.U32 UR4, UR4, UR5, URZ ;  /* 0x00000005040472a5 */ /* 0x000fe2000f8e003f */
[----:B------:R-:W-:Y:S01]  /*7f10*/  IMAD.MOV.U32 R9, RZ, RZ, 0x1 ;  /* 0x00000001ff097424 */ /* 0x000fe200078e00ff */
[----:B------:R-:W-:Y:S01]  /*7f20*/  USHF.L.U32 UR7, UR7, UR6, URZ ;  /* 0x0000000607077299 */ /* 0x000fe2000800063f */
[----:B------:R-:W-:Y:S01]  /*7f30*/  LOP3.LUT R8, R19, 0x2, RZ, 0xfc, !PT ;  /* 0x0000000213087812 */ /* 0x000fe200078efcff */
[----:B------:R-:W-:-:S02]  /*7f40*/  USHF.L.U32 UR18, UR8, UR6, URZ ;  /* 0x0000000608127299 */ /* 0x000fc4000800063f */
[----:B------:R-:W-:Y:S01]  /*7f50*/  ULOP3.LUT UR17, URZ, UR7, URZ, 0x33, !UPT ;  /* 0x000000073f117292 */ /* 0x000fe2000f8e333f */
[----:B------:R-:W-:Y:S01]  /*7f60*/  ULDC UR6, c[0x0][0x14] ;  /* 0x0000050000067ab9 */ /* 0x000fe20000000800 */
[----:B------:R-:W-:Y:S01]  /*7f70*/  ULDC.64 UR22, c[0x0][0x198] ;  /* 0x0000660000167ab9 */ /* 0x000fe20000000a00 */
[----:B------:R-:W-:Y:S02]  /*7f80*/  UIMAD.WIDE.U32 UR20, UR4, UR6, URZ ;  /* 0x00000006041472a5 */ /* 0x000fe4000f8e003f */
[----:B------:R-:W-:Y:S01]  /*7f90*/  UIMAD UR13, UR5, UR6, URZ ;  /* 0x00000006050d72a4 */ /* 0x000fe2000f8e023f */
[----:B0-----:R-:W-:-:S03]  /*7fa0*/  VIADD R0, R0, 0x3f ;  /* 0x0000003f00007836 */ /* 0x001fc60000000000 */
[----:B------:R-:W-:Y:S02]  /*7fb0*/  UIADD3 UR13, UR21, UR13, URZ ;  /* 0x0000000d150d7290 */ /* 0x000fe4000fffe03f */
[----:B------:R-:W-:-:S04]  /*7fc0*/  SHF.R.S32.HI R3, RZ, 0x1f, R0 ;  /* 0x0000001fff037819 */ /* 0x000fc80000011400 */
[----:B------:R-:W-:Y:S01]  /*7fd0*/  LEA.HI R10, R3, R0, RZ, 0x6 ;  /* 0x00000000030a7211 */ /* 0x000fe200078f30ff */
[C---:B-1----:R-:W-:Y:S02]  /*7fe0*/  IMAD.SHL.U32 R11, R12.reuse, 0x20, RZ ;  /* 0x000000200c0b7824 */ /* 0x042fe400078e00ff */
[----:B------:R-:W-:Y:S01]  /*7ff0*/  IMAD.SHL.U32 R12, R12, 0x800, RZ ;  /* 0x000008000c0c7824 */ /* 0x000fe200078e00ff */
[----:B------:R-:W-:Y:S01]  /*8000*/  SHF.R.S32.HI R10, RZ, 0x6, R10 ;  /* 0x00000006ff0a7819 */ /* 0x000fe2000001140a */
[----:B------:R-:W-:Y:S01]  /*8010*/  IMAD.MOV.U32 R0, RZ, RZ, 0x1 ;  /* 0x00000001ff007424 */ /* 0x000fe200078e00ff */
[----:B------:R-:W-:Y:S01]  /*8020*/  LOP3.LUT R11, R11, 0x20, RZ, 0xc0, !PT ;  /* 0x000000200b0b7812 */ /* 0x000fe200078ec0ff */
[----:B------:R-:W-:Y:S01]  /*8030*/  IMAD.MOV.U32 R3, RZ, RZ, RZ ;  /* 0x000000ffff037224 */ /* 0x000fe200078e00ff */
[----:B------:R-:W-:Y:S01]  /*8040*/  LOP3.LUT R12, R12, 0x800, RZ, 0xc0, !PT ;  /* 0x000008000c0c7812 */ /* 0x000fe200078ec0ff */
[----:B------:R-:W-:-:S07]  /*8050*/  VIADD R13, R10, 0x1 ;  /* 0x000000010a0d7836 */ /* 0x000fce0000000000 */
.L_x_177:
[----:B------:R-:W-:-:S03]  /*8060*/  UMOV UR4, 0xffffffff ;  /* 0xffffffff00047882 */ /* 0x000fc60000000000 */
[----:B------:R-:W-:Y:S05]  /*8070*/  BRA.DIV UR4, `(.L_x_167) ;  /* 0x0000001204187947 */ /* 0x000fea000b800000 */
[----:B------:R-:W-:-:S13]  /*8080*/  ELECT P6, URZ, PT ;  /* 0x00000000003f782f */ /* 0x000fda00038c0000 */
.L_x_191:
[----:B------:R-:W0:Y:S01]  /*8090*/  LDC R4, c[0x0][0x28c] ;  /* 0x0000a300ff047b82 */ /* 0x000e220000000800 */
[----:B------:R-:W-:Y:S01]  /*80a0*/  BSSY B1, `(.L_x_168) ;  /* 0x0000038000017945 */ /* 0x000fe20003800000 */
[----:B0-----:R-:W-:-:S13]  /*80b0*/  ISETP.LT.OR P6, PT, R4, 0x1, !P6 ;  /* 0x000000010400780c */ /* 0x001fda00077c1670 */
[----:B------:R-:W-:Y:S05]  /*80c0*/  @P6 BRA `(.L_x_169) ;  /* 0x0000000000d46947 */ /* 0x000fea0003800000 */
[----:B------:R-:W-:Y:S02]  /*80d0*/  IMAD R20, R20, 0x40, R11 ;  /* 0x0000004014147824 */ /* 0x000fe400078e020b */
[----:B------:R-:W-:Y:S02]  /*80e0*/  IMAD R21, R21, 0xc0, RZ ;  /* 0x000000c015157824 */ /* 0x000fe400078e02ff */
[----:B------:R-:W-:Y:S02]  /*80f0*/  IMAD.MOV.U32 R24, RZ, RZ, RZ ;  /* 0x000000ffff187224 */ /* 0x000fe400078e00ff */
[----:B------:R-:W-:Y:S02]  /*8100*/  IMAD.MOV.U32 R4, RZ, RZ, R13 ;  /* 0x000000ffff047224 */ /* 0x000fe400078e000d */
[----:B------:R-:W-:Y:S02]  /*8110*/  IMAD.MOV.U32 R5, RZ, RZ, R0 ;  /* 0x000000ffff057224 */ /* 0x000fe400078e0000 */
[----:B------:R-:W-:-:S07]  /*8120*/  IMAD.MOV.U32 R7, RZ, RZ, R3 ;  /* 0x000000ffff077224 */ /* 0x000fce00078e0003 */
.L_x_172:
[----:B------:R-:W0:Y:S01]  /*8130*/  S2R R15, SR_CgaCtaId ;  /* 0x00000000000f7919 */ /* 0x000e220000008800 */
[----:B------:R-:W-:Y:S02]  /*8140*/  MOV R14, 0x400 ;  /* 0x00000400000e7802 */ /* 0x000fe40000000f00 */
[----:B------:R-:W-:Y:S02]  /*8150*/  LOP3.LUT P1, RZ, R18, 0x7f, RZ, 0xc0, !PT ;  /* 0x0000007f12ff7812 */ /* 0x000fe4000782c0ff */
[----:B0-----:R-:W-:Y:S02]  /*8160*/  LEA R22, R15, R14, 0x18 ;  /* 0x0000000e0f167211 */ /* 0x001fe400078ec0ff */
[----:B------:R-:W-:-:S09]  /*8170*/  SHF.L.U32 R14, R5, 0x1f, RZ ;  /* 0x0000001f050e7819 */ /* 0x000fd200000006ff */
[----:B------:R-:W0:Y:S01]  /*8180*/  @!P1 LDC R15, c[0x0][0x500] ;  /* 0x00014000ff0f9b82 */ /* 0x000e220000000800 */
[----:B------:R-:W-:-:S04]  /*8190*/  IMAD R23, R7, 0x8, R22 ;  /* 0x0000000807177824 */ /* 0x000fc800078e0216 */
[----:B------:R-:W1:Y:S02]  /*81a0*/  SYNCS.PHASECHK.TRANS64.TRYWAIT P0, [R23+URZ+0x38], R14 ;  /* 0x0000380e170075a7 */ /* 0x000e64000800017f */
[----:B-1----:R-:W-:Y:S05]  /*81b0*/  @!P0 BRA `(.L_x_170) ;  /* 0x0000000c00e88947 */ /* 0x002fea0003800000 */
.L_x_192:
[----:B-1----:R-:W-:Y:S01]  /*81c0*/  PRMT R14, R8, 0x9910, RZ ;  /* 0x00009910080e7816 */ /* 0x002fe200000000ff */
[----:B0-----:R0:W-:Y:S03]  /*81d0*/  @!P1 SYNCS.ARRIVE.TRANS64 RZ, [R23+URZ], R15 ;  /* 0x0000000f17ff99a7 */ /* 0x0011e6000800003f */
[----:B------:R-:W-:-:S13]  /*81e0*/  ISETP.NE.AND P0, PT, R14, 0x2, PT ;  /* 0x000000020e00780c */ /* 0x000fda0003f05270 */
[----:B0-----:R-:W-:Y:S05]  /*81f0*/  @P0 BRA `(.L_x_171) ;  /* 0x0000000000040947 */ /* 0x001fea0003800000 */
[----:B------:R-:W-:Y:S01]  /*8200*/  BPT.TRAP 0x1 ;  /* 0x000000040000795c */ /* 0x000fe20000300000 */
.L_x_171:
[----:B------:R-:W-:Y:S01]  /*8210*/  IMAD R15, R7, 0x6000, R22 ;  /* 0x00006000070f7824 */ /* 0x000fe200078e0216 */
[----:B------:R-:W-:Y:S01]  /*8220*/  R2UR UR9, R23 ;  /* 0x00000000170972ca */ /* 0x000fe200000e0000 */
[----:B------:R-:W-:Y:S01]  /*8230*/  IMAD R14, R7, 0x1000, R12 ;  /* 0x00001000070e7824 */ /* 0x000fe200078e020c */
[----:B------:R-:W-:Y:S01]  /*8240*/  UIADD3 UR4, UP0, UR22, 0xf0, URZ ;  /* 0x000000f016047890 */ /* 0x000fe2000ff1e03f */
[----:B------:R-:W-:Y:S01]  /*8250*/  VIADD R4, R4, 0xffffffff ;  /* 0xffffffff04047836 */ /* 0x000fe20000000000 */
[----:B------:R-:W-:Y:S01]  /*8260*/  R2UR UR5, R15 ;  /* 0x000000000f0572ca */ /* 0x000fe200000e0000 */
[----:B------:R-:W-:Y:S01]  /*8270*/  IMAD R14, R14, 0x2, R22 ;  /* 0x000000020e0e7824 */ /* 0x000fe200078e0216 */
[----:B------:R-:W-:Y:S01]  /*8280*/  R2UR UR11, R21 ;  /* 0x00000000150b72ca */ /* 0x000fe200000e0000 */
[----:B------:R-:W-:Y:S01]  /*8290*/  UIADD3 UR24, UP1, UR22, 0x1f0, URZ ;  /* 0x000001f016187890 */ /* 0x000fe2000ff3e03f */
[----:B------:R-:W-:Y:S01]  /*82a0*/  R2UR UR10, R24 ;  /* 0x00000000180a72ca */ /* 0x000fe200000e0000 */
[----:B------:R-:W-:Y:S01]  /*82b0*/  VIADD R7, R7, 0x1 ;  /* 0x0000000107077836 */ /* 0x000fe20000000000 */
[----:B------:R-:W-:Y:S01]  /*82c0*/  R2UR UR8, R14 ;  /* 0x000000000e0872ca */ /* 0x000fe200000e0000 */
[----:B------:R-:W-:Y:S01]  /*82d0*/  UIADD3.X UR25, URZ, UR23, URZ, UP1, !UPT ;  /* 0x000000173f197290 */ /* 0x000fe20008ffe43f */
[----:B------:R-:W-:Y:S01]  /*82e0*/  R2UR UR12, R6 ;  /* 0x00000000060c72ca */ /* 0x000fe200000e0000 */
[----:B------:R-:W-:Y:S01]  /*82f0*/  UMOV UR6, 0x0 ;  /* 0x0000000000067882 */ /* 0x000fe20000000000 */
[----:B------:R-:W-:Y:S01]  /*8300*/  R2UR UR19, R20 ;  /* 0x00000000141372ca */ /* 0x000fe200000e0000 */
[----:B------:R-:W-:Y:S01]  /*8310*/  UMOV UR7, 0x10000000 ;  /* 0x1000000000077882 */ /* 0x000fe20000000000 */
[----:B------:R-:W-:Y:S01]  /*8320*/  ISETP.GT.AND P1, PT, R4, 0x1, PT ;  /* 0x000000010400780c */ /* 0x000fe20003f24270 */
[----:B------:R-:W-:Y:S01]  /*8330*/  UIADD3 UR14, UR5, 0x180, URZ ;  /* 0x00000180050e7890 */ /* 0x000fe2000fffe03f */
[C---:B------:R-:W-:Y:S01]  /*8340*/  ISETP.NE.AND P0, PT, R7.reuse, 0x7, PT ;  /* 0x000000070700780c */ /* 0x040fe20003f05270 */
[----:B------:R-:W-:Y:S01]  /*8350*/  UIADD3.X UR5, URZ, UR23, URZ, UP0, !UPT ;  /* 0x000000173f057290 */ /* 0x000fe200087fe43f */
[----:B------:R-:W-:Y:S01]  /*8360*/  VIADD R24, R24, 0x40 ;  /* 0x0000004018187836 */ /* 0x000fe20000000000 */
[----:B------:R-:W-:Y:S01]  /*8370*/  UMOV UR26, 0x30000 ;  /* 0x00030000001a7882 */ /* 0x000fe20000000000 */
[----:B------:R-:W-:Y:S01]  /*8380*/  SEL R14, RZ, 0x1, P0 ;  /* 0x00000001ff0e7807 */ /* 0x000fe20000000000 */
[----:B------:R-:W-:Y:S01]  /*8390*/  UIADD3 UR15, UR8, 0x2a180, URZ ;  /* 0x0002a180080f7890 */ /* 0x000fe2000fffe03f */
[----:B------:R-:W-:-:S02]  /*83a0*/  SEL R7, R7, RZ, P0 ;  /* 0x000000ff07077207 */ /* 0x000fc40000000000 */
[----:B------:R-:W-:Y:S01]  /*83b0*/  UMOV UR8, UR14 ;  /* 0x0000000e00087c82 */ /* 0x000fe20008000000 */
[----:B------:R-:W-:Y:S01]  /*83c0*/  LOP3.LUT R5, R5, R14, RZ, 0x3c, !PT ;  /* 0x0000000e05057212 */ /* 0x000fe200078e3cff */
[----:B------:R0:W-:Y:S02]  /*83d0*/  UTMALDG.3D [UR8], [UR4], desc[UR6] ;  /* 0x00000608040075b4 */ /* 0x0001e40008011000 */
[----:B0-----:R-:W-:Y:S01]  /*83e0*/  UMOV UR8, UR15 ;  /* 0x0000000f00087c82 */ /* 0x001fe20008000000 */
[----:B------:R-:W-:Y:S02]  /*83f0*/  UMOV UR11, UR19 ;  /* 0x00000013000b7c82 */ /* 0x000fe40008000000 */
[----:B------:R0:W-:Y:S02]  /*8400*/  UTMALDG.3D.MULTICAST [UR8], [UR24], UR26, desc[UR6] ;  /* 0x00000608180073b4 */ /* 0x0001e4000801181a */
[----:B0-----:R-:W-:Y:S05]  /*8410*/  @P1 BRA `(.L_x_172) ;  /* 0xfffffffc00441947 */ /* 0x001fea000383ffff */
.L_x_169:
[----:B------:R-:W-:Y:S05]  /*8420*/  BSYNC B1 ;  /* 0x0000000000017941 */ /* 0x000fea0003800000 */
.L_x_168:
[----:B------:R-:W-:Y:S01]  /*8430*/  LOP3.LUT P1, RZ, R9, 0xff, RZ, 0xc0, !PT ;  /* 0x000000ff09ff7812 */ /* 0x000fe2000782c0ff */
[C---:B------:R-:W-:Y:S01]  /*8440*/  IMAD.IADD R6, R10.reuse, 0x1, R3 ;  /* 0x000000010a067824 */ /* 0x040fe200078e0203 */
[----:B------:R-:W-:Y:S01]  /*8450*/  ULDC.64 UR4, c[0x0][0x650] ;  /* 0x0001940000047ab9 */ /* 0x000fe20000000a00 */
[----:B------:R-:W-:Y:S01]  /*8460*/  ISETP.GE.U32.AND P2, PT, R10, 0x7, PT ;  /* 0x000000070a00780c */ /* 0x000fe20003f46070 */
[----:B------:R-:W-:Y:S01]  /*8470*/  BSSY B1, `(.L_x_173) ;  /* 0x000006e000017945 */ /* 0x000fe20003800000 */
[C---:B------:R-:W-:Y:S01]  /*8480*/  IMAD.WIDE.U32 R4, R6.reuse, 0x24924925, RZ ;  /* 0x2492492506047825 */ /* 0x040fe200078e00ff */
[C---:B------:R-:W-:Y:S02]  /*8490*/  ISETP.GT.U32.AND P0, PT, R6.reuse, 0x6, PT ;  /* 0x000000060600780c */ /* 0x040fe40003f04070 */
[----:B------:R-:W-:Y:S01]  /*84a0*/  PRMT R9, RZ, 0x7610, R9 ;  /* 0x00007610ff097816 */ /* 0x000fe20000000009 */
[----:B------:R-:W-:Y:S01]  /*84b0*/  IMAD.IADD R4, R6, 0x1, -R5 ;  /* 0x0000000106047824 */ /* 0x000fe200078e0a05 */
[----:B------:R-:W-:Y:S01]  /*84c0*/  ISETP.LT.U32.AND P0, PT, R10, 0x7, P0 ;  /* 0x000000070a00780c */ /* 0x000fe20000701070 */
[----:B------:R-:W-:-:S02]  /*84d0*/  IMAD.MOV.U32 R21, RZ, RZ, -0x1 ;  /* 0xffffffffff157424 */ /* 0x000fc400078e00ff */
[----:B------:R-:W0:Y:S01]  /*84e0*/  @P1 S2R R14, SR_CgaCtaId ;  /* 0x00000000000e1919 */ /* 0x000e220000008800 */
[----:B------:R-:W-:Y:S01]  /*84f0*/  @P1 MOV R3, 0x400 ;  /* 0x0000040000031802 */ /* 0x000fe20000000f00 */
[----:B------:R-:W-:Y:S01]  /*8500*/  IMAD.MOV.U32 R20, RZ, RZ, -0x1 ;  /* 0xffffffffff147424 */ /* 0x000fe200078e00ff */
[----:B------:R-:W-:Y:S02]  /*8510*/  LEA.HI R4, R4, R5, RZ, 0x1f ;  /* 0x0000000504047211 */ /* 0x000fe400078ff8ff */
[----:B0-----:R-:W-:Y:S02]  /*8520*/  @P1 LEA R14, R14, R3, 0x18 ;  /* 0x000000030e0e1211 */ /* 0x001fe400078ec0ff */
[----:B------:R-:W-:Y:S02]  /*8530*/  SEL R3, RZ, 0x1, !P0 ;  /* 0x00000001ff037807 */ /* 0x000fe40004000000 */
[----:B------:R-:W-:Y:S01]  /*8540*/  IADD3 R16, P0, R16, UR20, RZ ;  /* 0x0000001410107c10 */ /* 0x000fe2000ff1e0ff */
[----:B------:R0:W-:Y:S01]  /*8550*/  @P1 SYNCS.ARRIVE.TRANS64.A1T0 RZ, [R14+URZ+0x88], RZ ;  /* 0x000088ff0eff19a7 */ /* 0x0001e2000810003f */
[----:B------:R-:W-:-:S02]  /*8560*/  LOP3.LUT R0, R0, R3, RZ, 0x3c, !PT ;  /* 0x0000000300007212 */ /* 0x000fc400078e3cff */
[----:B------:R-:W-:Y:S02]  /*8570*/  IADD3.X R17, R17, UR13, RZ, P0, !PT ;  /* 0x0000000d11117c10 */ /* 0x000fe400087fe4ff */
[----:B------:R-:W-:Y:S02]  /*8580*/  ISETP.GE.U32.AND P0, PT, R16, UR4, PT ;  /* 0x0000000410007c0c */ /* 0x000fe4000bf06070 */
[----:B------:R-:W-:Y:S02]  /*8590*/  SHF.R.U32.HI R3, RZ, 0x2, R4 ;  /* 0x00000002ff037819 */ /* 0x000fe40000011604 */
[----:B------:R-:W-:Y:S02]  /*85a0*/  ISETP.GE.U32.AND.EX P0, PT, R17, UR5, PT, P0 ;  /* 0x0000000511007c0c */ /* 0x000fe4000bf06100 */
[----:B------:R-:W-:Y:S01]  /*85b0*/  @P2 LOP3.LUT R0, R0, 0x1, R3, 0x78, !PT ;  /* 0x0000000100002812 */ /* 0x000fe200078e7803 */
[----:B------:R-:W-:Y:S01]  /*85c0*/  IMAD R3, R3, -0x7, R6 ;  /* 0xfffffff903037824 */ /* 0x000fe200078e0206 */
[----:B------:R-:W-:Y:S01]  /*85d0*/  PRMT R4, RZ, 0x7610, R4 ;  /* 0x00007610ff047816 */ /* 0x000fe20000000004 */
[----:B------:R-:W-:-:S08]  /*85e0*/  IMAD.MOV.U32 R6, RZ, RZ, -0x1 ;  /* 0xffffffffff067424 */ /* 0x000fd000078e00ff */
[----:B0-----:R-:W-:Y:S05]  /*85f0*/  @P0 BRA `(.L_x_174) ;  /* 0x0000000400540947 */ /* 0x001fea0003800000 */
[----:B------:R-:W0:Y:S01]  /*8600*/  S2R R15, SR_CTAID.X ;  /* 0x00000000000f7919 */ /* 0x000e220000002500 */
[----:B------:R-:W-:Y:S01]  /*8610*/  ULDC.64 UR4, c[0x0][0x628] ;  /* 0x00018a0000047ab9 */ /* 0x000fe20000000a00 */
[----:B------:R-:W-:Y:S01]  /*8620*/  ULDC UR7, c[0x0][0x630] ;  /* 0x00018c0000077ab9 */ /* 0x000fe20000000800 */
[----:B------:R-:W-:Y:S01]  /*8630*/  ISETP.NE.U32.AND P0, PT, RZ, UR4, PT ;  /* 0x00000004ff007c0c */ /* 0x000fe2000bf05070 */
[----:B------:R-:W1:Y:S01]  /*8640*/  S2R R20, SR_CTAID.Y ;  /* 0x0000000000147919 */ /* 0x000e620000002600 */
[----:B------:R-:W-:Y:S01]  /*8650*/  ULDC UR8, c[0x0][0x150] ;  /* 0x0000540000087ab9 */ /* 0x000fe20000000800 */
[----:B------:R-:W-:Y:S01]  /*8660*/  IMAD.MOV.U32 R4, RZ, RZ, R16 ;  /* 0x000000ffff047224 */ /* 0x000fe200078e0010 */
[----:B------:R-:W-:Y:S01]  /*8670*/  ISETP.NE.AND.EX P0, PT, RZ, UR5, PT, P0 ;  /* 0x00000005ff007c0c */ /* 0x000fe2000bf05300 */
[----:B------:R-:W-:Y:S01]  /*8680*/  IMAD.MOV.U32 R5, RZ, RZ, R17 ;  /* 0x000000ffff057224 */ /* 0x000fe200078e0011 */
[----:B0-----:R-:W-:-:S11]  /*8690*/  I2FP.F32.U32 R22, R15 ;  /* 0x0000000f00167245 */ /* 0x001fd60000201000 */
[----:B------:R-:W-:Y:S05]  /*86a0*/  @!P0 BRA `(.L_x_175) ;  /* 0x0000000000288947 */ /* 0x000fea0003800000 */
[----:B------:R-:W-:Y:S02]  /*86b0*/  ULDC UR6, c[0x0][0x634] ;  /* 0x00018d0000067ab9 */ /* 0x000fe40000000800 */
[----:B------:R-:W-:-:S05]  /*86c0*/  IADD3 R5, P0, R16, UR6, RZ ;  /* 0x0000000610057c10 */ /* 0x000fca000ff1e0ff */
[----:B------:R-:W-:-:S04]  /*86d0*/  IMAD.X R21, RZ, RZ, R17, P0 ;  /* 0x000000ffff157224 */ /* 0x000fc800000e0611 */
[----:B------:R-:W-:-:S04]  /*86e0*/  IMAD.WIDE.U32 R6, R21, UR4, RZ ;  /* 0x0000000415067c25 */ /* 0x000fc8000f8e00ff */
[----:B------:R-:W-:-:S04]  /*86f0*/  IMAD.WIDE.U32 R6, P0, R5, UR5, R6 ;  /* 0x0000000505067c25 */ /* 0x000fc8000f800006 */
[----:B------:R-:W-:-:S04]  /*8700*/  IMAD.WIDE.U32 R4, R5, UR4, RZ ;  /* 0x0000000405047c25 */ /* 0x000fc8000f8e00ff */
[----:B------:R-:W-:Y:S01]  /*8710*/  IMAD.MOV.U32 R4, RZ, RZ, R7 ;  /* 0x000000ffff047224 */ /* 0x000fe200078e0007 */
[----:B------:R-:W-:Y:S01]  /*8720*/  IADD3 RZ, P1, R5, R6, RZ ;  /* 0x0000000605ff7210 */ /* 0x000fe20007f3e0ff */
[----:B------:R-:W-:-:S04]  /*8730*/  IMAD.X R5, RZ, RZ, RZ, P0 ;  /* 0x000000ffff057224 */ /* 0x000fc800000e06ff */
[----:B------:R-:W-:-:S08]  /*8740*/  IMAD.WIDE.U32.X R4, R21, UR5, R4, P1 ;  /* 0x0000000515047c25 */ /* 0x000fd000088e0404 */
.L_x_175:
[--C-:B------:R-:W-:Y:S01]  /*8750*/  SHF.R.U64 R14, R4, UR7, R5.reuse ;  /* 0x00000007040e7c19 */ /* 0x100fe20008001205 */
[----:B------:R-:W-:Y:S01]  /*8760*/  FMUL R22, R22, UR8 ;  /* 0x0000000816167c20 */ /* 0x000fe20008400000 */
[----:B------:R-:W-:Y:S01]  /*8770*/  SHF.R.U32.HI R4, RZ, UR7, R5 ;  /* 0x00000007ff047c19 */ /* 0x000fe20008011605 */
[----:B------:R-:W0:Y:S01]  /*8780*/  LDC R6, c[0x0][0x144] ;  /* 0x00005100ff067b82 */ /* 0x000e220000000800 */
[----:B------:R-:W-:Y:S01]  /*8790*/  IADD3 R5, P0, RZ, -R14, RZ ;  /* 0x8000000eff057210 */ /* 0x000fe20007f1e0ff */
[----:B------:R-:W-:Y:S01]  /*87a0*/  ULDC UR6, c[0x0][0x154] ;  /* 0x0000550000067ab9 */ /* 0x000fe20000000800 */
[----:B-1----:R-:W-:Y:S01]  /*87b0*/  I2FP.F32.U32 R7, R20 ;  /* 0x0000001400077245 */ /* 0x002fe20000201000 */
[----:B------:R-:W1:Y:S01]  /*87c0*/  F2I.U32.TRUNC.NTZ R22, R22 ;  /* 0x0000001600167305 */ /* 0x000e62000020f000 */
[----:B------:R-:W-:Y:S01]  /*87d0*/  ULDC.64 UR4, c[0x0][0x620] ;  /* 0x0001880000047ab9 */ /* 0x000fe20000000a00 */
[----:B------:R-:W-:Y:S01]  /*87e0*/  IMAD.X R4, RZ, RZ, ~R4, P0 ;  /* 0x000000ffff047224 */ /* 0x000fe200000e0e04 */
[----:B------:R-:W-:Y:S01]  /*87f0*/  ISETP.NE.AND P2, PT, R2, 0x1, PT ;  /* 0x000000010200780c */ /* 0x000fe20003f45270 */
[----:B------:R-:W-:Y:S01]  /*8800*/  FMUL R23, R7, UR6 ;  /* 0x0000000607177c20 */ /* 0x000fe20008400000 */
[----:B------:R-:W2:Y:S01]  /*8810*/  LDC R25, c[0x0][0x148] ;  /* 0x00005200ff197b82 */ /* 0x000ea20000000800 */
[----:B------:R-:W-:Y:S01]  /*8820*/  IMAD R4, R4, UR4, RZ ;  /* 0x0000000404047c24 */ /* 0x000fe2000f8e02ff */
[----:B------:R-:W-:-:S02]  /*8830*/  ULDC.64 UR6, c[0x0][0x640] ;  /* 0x0001900000067ab9 */ /* 0x000fc40000000a00 */
[----:B------:R-:W-:Y:S01]  /*8840*/  ISETP.NE.U32.AND P0, PT, RZ, UR6, PT ;  /* 0x00000006ff007c0c */ /* 0x000fe2000bf05070 */
[----:B------:R-:W3:Y:S01]  /*8850*/  F2I.U32.TRUNC.NTZ R23, R23 ;  /* 0x0000001700177305 */ /* 0x000ee2000020f000 */
[C---:B------:R-:W-:Y:S02]  /*8860*/  IMAD R7, R5.reuse, UR5, R4 ;  /* 0x0000000505077c24 */ /* 0x040fe4000f8e0204 */
[----:B------:R-:W-:Y:S01]  /*8870*/  IMAD.WIDE.U32 R4, R5, UR4, R16 ;  /* 0x0000000405047c25 */ /* 0x000fe2000f8e0010 */
[----:B------:R-:W-:Y:S01]  /*8880*/  ULDC UR4, c[0x0][0x618] ;  /* 0x0001860000047ab9 */ /* 0x000fe20000000800 */
[----:B------:R-:W-:Y:S02]  /*8890*/  ISETP.NE.AND.EX P0, PT, RZ, UR7, PT, P0 ;  /* 0x00000007ff007c0c */ /* 0x000fe4000bf05300 */
[----:B------:R-:W-:Y:S02]  /*88a0*/  IMAD.IADD R5, R5, 0x1, R7 ;  /* 0x0000000105057824 */ /* 0x000fe400078e0207 */
[----:B-1----:R-:W-:-:S03]  /*88b0*/  IMAD.MOV R22, RZ, RZ, -R22 ;  /* 0x000000ffff167224 */ /* 0x002fc600078e0a16 */
[----:B------:R-:W-:Y:S01]  /*88c0*/  SHF.R.U64 R21, R4, UR4, R5 ;  /* 0x0000000404157c19 */ /* 0x000fe20008001205 */
[----:B0-----:R-:W-:Y:S01]  /*88d0*/  IMAD R15, R6, R22, R15 ;  /* 0x00000016060f7224 */ /* 0x001fe200078e020f */
[----:B------:R-:W-:Y:S01]  /*88e0*/  SHF.R.U32.HI R4, RZ, UR4, R5 ;  /* 0x00000004ff047c19 */ /* 0x000fe20008011605 */
[----:B------:R-:W-:Y:S01]  /*88f0*/  ULDC UR4, c[0x0][0x608] ;  /* 0x0001820000047ab9 */ /* 0x000fe20000000800 */
[----:B---3--:R-:W-:Y:S02]  /*8900*/  IMAD.MOV R6, RZ, RZ, -R23 ;  /* 0x000000ffff067224 */ /* 0x008fe400078e0a17 */
[--C-:B------:R-:W-:Y:S02]  /*8910*/  SHF.R.U64 R22, R21, UR4, R4.reuse ;  /* 0x0000000415167c19 */ /* 0x100fe40008001204 */
[----:B------:R-:W-:Y:S01]  /*8920*/  SHF.R.U32.HI R5, RZ, UR4, R4 ;  /* 0x00000004ff057c19 */ /* 0x000fe20008011604 */
[----:B------:R-:W-:Y:S01]  /*8930*/  ULDC UR4, c[0x0][0x658] ;  /* 0x0001960000047ab9 */ /* 0x000fe20000000800 */
[----:B--2---:R-:W-:-:S02]  /*8940*/  @P2 IMAD R15, R25, R6, R20 ;  /* 0x00000006190f2224 */ /* 0x004fc400078e0214 */
[--C-:B------:R-:W-:Y:S02]  /*8950*/  SHF.R.U64 R20, R22, UR4, R5.reuse ;  /* 0x0000000416147c19 */ /* 0x100fe40008001205 */
[----:B------:R-:W-:-:S03]  /*8960*/  SHF.R.U32.HI R23, RZ, UR4, R5 ;  /* 0x00000004ff177c19 */ /* 0x000fc60008011605 */
[----:B------:R-:W-:Y:S02]  /*8970*/  IMAD.MOV.U32 R6, RZ, RZ, R20 ;  /* 0x000000ffff067224 */ /* 0x000fe400078e0014 */
[----:B------:R-:W-:Y:S01]  /*8980*/  IMAD.MOV.U32 R5, RZ, RZ, R23 ;  /* 0x000000ffff057224 */ /* 0x000fe200078e0017 */
[----:B------:R-:W-:Y:S06]  /*8990*/  @!P0 BRA `(.L_x_176) ;  /* 0x00000000002c8947 */ /* 0x000fec0003800000 */
        /* <DEDUP_REMOVED lines=9> */
[----:B------:R-:W-:-:S04]  /*8a30*/  IMAD.WIDE.U32.X R4, R23, UR7, R4, P1 ;  /* 0x0000000717047c25 */ /* 0x000fc800088e0404 */
[----:B------:R-:W-:-:S07]  /*8a40*/  IMAD.MOV.U32 R6, RZ, RZ, R4 ;  /* 0x000000ffff067224 */ /* 0x000fce00078e0004 */
.L_x_176:
[----:B------:R-:W-:Y:S01]  /*8a50*/  ULDC UR4, c[0x0][0x648] ;  /* 0x0001920000047ab9 */ /* 0x000fe20000000800 */
[----:B------:R-:W-:Y:S01]  /*8a60*/  LOP3.LUT R4, R22, UR17, RZ, 0xc0, !PT ;  /* 0x0000001116047c12 */ /* 0x000fe2000f8ec0ff */
[----:B------:R-:W-:Y:S01]  /*8a70*/  ULDC UR5, c[0x0][0x610] ;  /* 0x0001840000057ab9 */ /* 0x000fe20000000800 */
[----:B------:R-:W-:Y:S01]  /*8a80*/  SHF.R.U64 R5, R6, UR4, R5 ;  /* 0x0000000406057c19 */ /* 0x000fe20008001205 */
[----:B------:R-:W-:Y:S01]  /*8a90*/  ULDC UR4, c[0x0][0x638] ;  /* 0x00018e0000047ab9 */ /* 0x000fe20000000800 */
[----:B------:R-:W-:-:S03]  /*8aa0*/  LOP3.LUT R21, R21, UR16, RZ, 0xc0, !PT ;  /* 0x0000001015157c12 */ /* 0x000fc6000f8ec0ff */
[----:B------:R-:W-:Y:S02]  /*8ab0*/  IMAD.MOV R7, RZ, RZ, -R5 ;  /* 0x000000ffff077224 */ /* 0x000fe400078e0a05 */
[----:B------:R-:W-:Y:S02]  /*8ac0*/  IMAD R4, R5, UR18, R4 ;  /* 0x0000001205047c24 */ /* 0x000fe4000f8e0204 */
[----:B------:R-:W-:Y:S01]  /*8ad0*/  IMAD R20, R7, UR4, R20 ;  /* 0x0000000407147c24 */ /* 0x000fe2000f8e0214 */
[----:B------:R-:W-:Y:S01]  /*8ae0*/  ULDC UR4, c[0x0][0x600] ;  /* 0x0001800000047ab9 */ /* 0x000fe20000000800 */
[----:B------:R-:W-:Y:S02]  /*8af0*/  IMAD R15, R4, UR5, R15 ;  /* 0x00000005040f7c24 */ /* 0x000fe4000f8e020f */
[----:B------:R-:W-:Y:S02]  /*8b00*/  IMAD R6, R20, UR4, R21 ;  /* 0x0000000414067c24 */ /* 0x000fe4000f8e0215 */
[----:B------:R-:W-:-:S03]  /*8b10*/  IMAD.MOV.U32 R4, RZ, RZ, 0x1 ;  /* 0x00000001ff047424 */ /* 0x000fc600078e00ff */
[----:B------:R-:W-:Y:S02]  /*8b20*/  SEL R20, R6, R15, !P2 ;  /* 0x0000000f06147207 */ /* 0x000fe40005000000 */
[----:B------:R-:W-:Y:S01]  /*8b30*/  SEL R21, R15, R6, !P2 ;  /* 0x000000060f157207 */ /* 0x000fe20005000000 */
[----:B------:R-:W-:-:S07]  /*8b40*/  IMAD.MOV.U32 R6, RZ, RZ, R14 ;  /* 0x000000ffff067224 */ /* 0x000fce00078e000e */
.L_x_174:
[----:B------:R-:W-:Y:S05]  /*8b50*/  BSYNC B1 ;  /* 0x0000000000017941 */ /* 0x000fea0003800000 */
.L_x_173:
[----:B------:R-:W-:-:S13]  /*8b60*/  LOP3.LUT P0, RZ, R4, 0xff, RZ, 0xc0, !PT ;  /* 0x000000ff04ff7812 */ /* 0x000fda000780c0ff */
[----:B------:R-:W-:Y:S05]  /*8b70*/  @P0 BRA `(.L_x_177) ;  /* 0xfffffff400380947 */ /* 0x000fea000383ffff */
[----:B------:R-:W-:Y:S05]  /*8b80*/  BSYNC B0 ;  /* 0x0000000000007941 */ /* 0x000fea0003800000 */
.L_x_166:
[----:B------:R-:W-:-:S03]  /*8b90*/  UMOV UR4, 0xffffffff ;  /* 0xffffffff00047882 */ /* 0x000fc60000000000 */
[----:B------:R-:W-:Y:S05]  /*8ba0*/  BRA.DIV UR4, `(.L_x_178) ;  /* 0x0000000604807947 */ /* 0x000fea000b800000 */
[----:B------:R-:W-:-:S13]  /*8bb0*/  ELECT P6, URZ, PT ;  /* 0x00000000003f782f */ /* 0x000fda00038c0000 */
.L_x_195:
[----:B------:R-:W-:Y:S04]  /*8bc0*/  BSSY B0, `(.L_x_179) ;  /* 0x0000046000007945 */ /* 0x000fe80003800000 */
[----:B------:R-:W-:Y:S05]  /*8bd0*/  @!P6 BRA `(.L_x_180) ;  /* 0x000000040010e947 */ /* 0x000fea0003800000 */
[----:B------:R-:W-:-:S04]  /*8be0*/  LOP3.LUT R19, R19, 0x2, RZ, 0xfc, !PT ;  /* 0x0000000213137812 */ /* 0x000fc800078efcff */
[----:B------:R-:W-:-:S13]  /*8bf0*/  ISETP.NE.AND P0, PT, R19, 0x3, PT ;  /* 0x000000031300780c */ /* 0x000fda0003f05270 */
[----:B------:R-:W-:Y:S05]  /*8c00*/  @!P0 BRA `(.L_x_181) ;  /* 0x0000000000048947 */ /* 0x000fea0003800000 */
[----:B------:R-:W-:Y:S01]  /*8c10*/  BPT.TRAP 0x1 ;  /* 0x000000040000795c */ /* 0x000fe20000300000 */
.L_x_181:
[----:B------:R-:W0:Y:S01]  /*8c20*/  S2R R5, SR_CgaCtaId ;  /* 0x0000000000057919 */ /* 0x000e220000008800 */
[----:B------:R-:W-:Y:S02]  /*8c30*/  MOV R2, 0x400 ;  /* 0x0000040000027802 */ /* 0x000fe40000000f00 */
[----:B------:R-:W-:Y:S02]  /*8c40*/  SHF.L.U32 R4, R0, 0x1f, RZ ;  /* 0x0000001f00047819 */ /* 0x000fe400000006ff */
[----:B0-----:R-:W-:-:S05]  /*8c50*/  LEA R2, R5, R2, 0x18 ;  /* 0x0000000205027211 */ /* 0x001fca00078ec0ff */
[----:B------:R-:W-:-:S04]  /*8c60*/  VIADD R2, R2, 0x38 ;  /* 0x0000003802027836 */ /* 0x000fc80000000000 */
[C---:B------:R-:W-:Y:S02]  /*8c70*/  IMAD R7, R3.reuse, 0x8, R2 ;  /* 0x0000000803077824 */ /* 0x040fe400078e0202 */
[----:B------:R-:W-:Y:S02]  /*8c80*/  VIADD R3, R3, 0x1 ;  /* 0x0000000103037836 */ /* 0x000fe40000000000 */
[----:B------:R-:W0:Y:S03]  /*8c90*/  SYNCS.PHASECHK.TRANS64.TRYWAIT P0, [R7+URZ], R4 ;  /* 0x00000004070075a7 */ /* 0x000e26000800017f */
[----:B------:R-:W-:-:S04]  /*8ca0*/  ISETP.NE.AND P1, PT, R3, 0x7, PT ;  /* 0x000000070300780c */ /* 0x000fc80003f25270 */
[----:B------:R-:W-:Y:S02]  /*8cb0*/  SEL R5, RZ, 0x1, P1 ;  /* 0x00000001ff057807 */ /* 0x000fe40000800000 */
[----:B------:R-:W-:Y:S02]  /*8cc0*/  SEL R3, R3, RZ, P1 ;  /* 0x000000ff03037207 */ /* 0x000fe40000800000 */
[----:B------:R-:W-:-:S03]  /*8cd0*/  LOP3.LUT R6, R0, R5, RZ, 0x3c, !PT ;  /* 0x0000000500067212 */ /* 0x000fc600078e3cff */
[----:B------:R-:W-:Y:S01]  /*8ce0*/  IMAD R8, R3, 0x8, R2 ;  /* 0x0000000803087824 */ /* 0x000fe200078e0202 */
[----:B------:R-:W-:Y:S01]  /*8cf0*/  SHF.L.U32 R5, R6, 0x1f, RZ ;  /* 0x0000001f06057819 */ /* 0x000fe200000006ff */
[----:B0-----:R-:W-:Y:S06]  /*8d00*/  @!P0 BRA `(.L_x_182) ;  /* 0x0000000400488947 */ /* 0x001fec0003800000 */
.L_x_196:
[----:B------:R-:W1:Y:S01]  /*8d10*/  SYNCS.PHASECHK.TRANS64.TRYWAIT P0, [R8+URZ], R5 ;  /* 0x00000005080075a7 */ /* 0x000e62000800017f */
[----:B------:R-:W-:-:S05]  /*8d20*/  VIADD R0, R3, 0x1 ;  /* 0x0000000103007836 */ /* 0x000fca0000000000 */
[----:B------:R-:W-:-:S04]  /*8d30*/  ISETP.NE.AND P1, PT, R0, 0x7, PT ;  /* 0x000000070000780c */ /* 0x000fc80003f25270 */
[----:B------:R-:W-:Y:S02]  /*8d40*/  SEL R3, RZ, 0x1, P1 ;  /* 0x00000001ff037807 */ /* 0x000fe40000800000 */
[----:B0-----:R-:W-:Y:S02]  /*8d50*/  SEL R7, R0, RZ, P1 ;  /* 0x000000ff00077207 */ /* 0x001fe40000800000 */
[----:B------:R-:W-:-:S03]  /*8d60*/  LOP3.LUT R6, R6, R3, RZ, 0x3c, !PT ;  /* 0x0000000306067212 */ /* 0x000fc600078e3cff */
[----:B------:R-:W-:Y:S01]  /*8d70*/  IMAD R9, R7, 0x8, R2 ;  /* 0x0000000807097824 */ /* 0x000fe200078e0202 */
[----:B------:R-:W-:Y:S01]  /*8d80*/  SHF.L.U32 R4, R6, 0x1f, RZ ;  /* 0x0000001f06047819 */ /* 0x000fe200000006ff */
[----:B-1----:R-:W-:Y:S06]  /*8d90*/  @!P0 BRA `(.L_x_183) ;  /* 0x0000000400388947 */ /* 0x002fec0003800000 */
.L_x_197:
[----:B------:R-:W1:Y:S01]  /*8da0*/  SYNCS.PHASECHK.TRANS64.TRYWAIT P0, [R9+URZ], R4 ;  /* 0x00000004090075a7 */ /* 0x000e62000800017f */
[----:B------:R-:W-:-:S05]  /*8db0*/  VIADD R0, R7, 0x1 ;  /* 0x0000000107007836 */ /* 0x000fca0000000000 */
[----:B------:R-:W-:-:S04]  /*8dc0*/  ISETP.NE.AND P1, PT, R0, 0x7, PT ;  /* 0x000000070000780c */ /* 0x000fc80003f25270 */
[----:B------:R-:W-:Y:S02]  /*8dd0*/  SEL R3, RZ, 0x1, P1 ;  /* 0x00000001ff037807 */ /* 0x000fe40000800000 */
[----:B------:R-:W-:Y:S02]  /*8de0*/  SEL R7, R0, RZ, P1 ;  /* 0x000000ff00077207 */ /* 0x000fe40000800000 */
[----:B------:R-:W-:-:S03]  /*8df0*/  LOP3.LUT R6, R6, R3, RZ, 0x3c, !PT ;  /* 0x0000000306067212 */ /* 0x000fc600078e3cff */
[----:B0-----:R-:W-:Y:S01]  /*8e00*/  IMAD R8, R7, 0x8, R2 ;  /* 0x0000000807087824 */ /* 0x001fe200078e0202 */
[----:B------:R-:W-:Y:S01]  /*8e10*/  SHF.L.U32 R5, R6, 0x1f, RZ ;  /* 0x0000001f06057819 */ /* 0x000fe200000006ff */
[----:B-1----:R-:W-:Y:S06]  /*8e20*/  @!P0 BRA `(.L_x_184) ;  /* 0x0000000400288947 */ /* 0x002fec0003800000 */
.L_x_198:
        /* <DEDUP_REMOVED lines=9> */
.L_x_199:
[----:B------:R-:W1:Y:S01]  /*8ec0*/  SYNCS.PHASECHK.TRANS64.TRYWAIT P0, [R9+URZ], R4 ;  /* 0x00000004090075a7 */ /* 0x000e62000800017f */
[----:B------:R-:W-:-:S05]  /*8ed0*/  VIADD R0, R7, 0x1 ;  /* 0x0000000107007836 */ /* 0x000fca0000000000 */
[----:B------:R-:W-:-:S04]  /*8ee0*/  ISETP.NE.AND P1, PT, R0, 0x7, PT ;  /* 0x000000070000780c */ /* 0x000fc80003f25270 */
[----:B------:R-:W-:Y:S02]  /*8ef0*/  SEL R3, RZ, 0x1, P1 ;  /* 0x00000001ff037807 */ /* 0x000fe40000800000 */
[----:B------:R-:W-:Y:S02]  /*8f00*/  SEL R7, R0, RZ, P1 ;  /* 0x000000ff00077207 */ /* 0x000fe40000800000 */
[----:B------:R-:W-:-:S03]  /*8f10*/  LOP3.LUT R11, R6, R3, RZ, 0x3c, !PT ;  /* 0x00000003060b7212 */ /* 0x000fc600078e3cff */
[----:B------:R-:W-:Y:S01]  /*8f20*/  IMAD R6, R7, 0x8, R2 ;  /* 0x0000000807067824 */ /* 0x000fe200078e0202 */
[----:B0-----:R-:W-:Y:S01]  /*8f30*/  SHF.L.U32 R5, R11, 0x1f, RZ ;  /* 0x0000001f0b057819 */ /* 0x001fe200000006ff */
[----:B-1----:R-:W-:Y:S06]  /*8f40*/  @!P0 BRA `(.L_x_186) ;  /* 0x0000000400088947 */ /* 0x002fec0003800000 */
.L_x_200:
[----:B------:R-:W1:Y:S01]  /*8f50*/  SYNCS.PHASECHK.TRANS64.TRYWAIT P0, [R6+URZ], R5 ;  /* 0x00000005060075a7 */ /* 0x000e62000800017f */
[----:B------:R-:W-:-:S05]  /*8f60*/  VIADD R0, R7, 0x1 ;  /* 0x0000000107007836 */ /* 0x000fca0000000000 */
[----:B------:R-:W-:-:S04]  /*8f70*/  ISETP.NE.AND P1, PT, R0, 0x7, PT ;  /* 0x000000070000780c */ /* 0x000fc80003f25270 */
[----:B0-----:R-:W-:Y:S02]  /*8f80*/  SEL R4, RZ, 0x1, P1 ;  /* 0x00000001ff047807 */ /* 0x001fe40000800000 */
[----:B------:R-:W-:Y:S02]  /*8f90*/  SEL R3, R0, RZ, P1 ;  /* 0x000000ff00037207 */ /* 0x000fe40000800000 */
[----:B------:R-:W-:Y:S01]  /*8fa0*/  LOP3.LUT R0, R11, R4, RZ, 0x3c, !PT ;  /* 0x000000040b007212 */ /* 0x000fe200078e3cff */
[----:B-1----:R-:W-:Y:S06]  /*8fb0*/  @!P0 BRA `(.L_x_187) ;  /* 0x0000000400008947 */ /* 0x002fec0003800000 */
.L_x_201:
[----:B------:R-:W-:Y:S01]  /*8fc0*/  IMAD R3, R3, 0x8, R2 ;  /* 0x0000000803037824 */ /* 0x000fe200078e0202 */
[----:B------:R-:W-:-:S07]  /*8fd0*/  SHF.L.U32 R0, R0, 0x1f, RZ ;  /* 0x0000001f00007819 */ /* 0x000fce00000006ff */
.L_x_188:
[----:B-1----:R1:W2:Y:S02]  /*8fe0*/  SYNCS.PHASECHK.TRANS64.TRYWAIT P0, [R3+URZ], R0 ;  /* 0x00000000030075a7 */ /* 0x0022a4000800017f */
[----:B--2---:R-:W-:Y:S05]  /*8ff0*/  @!P0 NANOSLEEP.SYNCS 0x989680 ;  /* 0x009896800000895d */ /* 0x004fea0003900000 */
[----:B------:R-:W2:Y:S02]  /*9000*/  @!P0 SYNCS.PHASECHK.TRANS64 P0, [R3+URZ], R0 ;  /* 0x00000000030085a7 */ /* 0x000ea4000800007f */
[----:B--2---:R-:W-:Y:S05]  /*9010*/  @!P0 BRA `(.L_x_188) ;  /* 0xfffffffc00f08947 */ /* 0x004fea000383ffff */
.L_x_180:
[----:B------:R-:W-:Y:S05]  /*9020*/  BSYNC B0 ;  /* 0x0000000000007941 */ /* 0x000fea0003800000 */
.L_x_179:
[----:B------:R-:W-:Y:S05]  /*9030*/  EXIT ;  /* 0x000000000000794d */ /* 0x000fea0003800000 */
.L_x_21:
[----:B----4-:R4:W0:Y:S02]  /*9040*/  SYNCS.PHASECHK.TRANS64.TRYWAIT P1, [R3+URZ], R0 ;  /* 0x00000000030075a7 */ /* 0x010824000802017f */
[----:B0-----:R-:W-:Y:S05]  /*9050*/  @!P1 NANOSLEEP.SYNCS 0x989680 ;  /* 0x009896800000995d */ /* 0x001fea0003900000 */
[----:B------:R-:W0:Y:S02]  /*9060*/  @!P1 SYNCS.PHASECHK.TRANS64 P1, [R3+URZ], R0 ;  /* 0x00000000030095a7 */ /* 0x000e24000802007f */
[----:B0-----:R-:W-:Y:S05]  /*9070*/  @!P1 BRA `(.L_x_21) ;  /* 0xfffffffc00f09947 */ /* 0x001fea000383ffff */
[----:B------:R-:W-:Y:S05]  /*9080*/  BRA `(.L_x_20) ;  /* 0xffffff84003c7947 */ /* 0x000fea000383ffff */
.L_x_26:
[----:B-1----:R1:W3:Y:S02]  /*9090*/  SYNCS.PHASECHK.TRANS64.TRYWAIT P1, [R5+URZ], R4 ;  /* 0x00000004050075a7 */ /* 0x0022e4000802017f */
[----:B---3--:R-:W-:Y:S05]  /*90a0*/  @!P1 NANOSLEEP.SYNCS 0x989680 ;  /* 0x009896800000995d */ /* 0x008fea0003900000 */
[----:B------:R-:W3:Y:S02]  /*90b0*/  @!P1 SYNCS.PHASECHK.TRANS64 P1, [R5+URZ], R4 ;  /* 0x00000004050095a7 */ /* 0x000ee4000802007f */
[----:B---3--:R-:W-:Y:S05]  /*90c0*/  @!P1 BRA `(.L_x_26) ;  /* 0xfffffffc00f09947 */ /* 0x008fea000383ffff */
[----:B------:R-:W-:Y:S05]  /*90d0*/  BRA `(.L_x_25) ;  /* 0xffffff88008c7947 */ /* 0x000fea000383ffff */
.L_x_167:
[----:B------:R-:W-:Y:S01]  /*90e0*/  BSSY B1, `(.L_x_189) ;  /* 0x0000006000017945 */ /* 0x000fe20003800000 */
[----:B------:R-:W-:-:S07]  /*90f0*/  IMAD.MOV.U32 R15, RZ, RZ, -0x1 ;  /* 0xffffffffff0f7424 */ /* 0x000fce00078e00ff */
[----:B------:R-:W-:Y:S05]  /*9100*/  WARPSYNC.COLLECTIVE R15, `(.L_x_190) ;  /* 0x000000000f0c7348 */ /* 0x000fea0003c00000 */
[----:B------:R-:W-:Y:S02]  /*9110*/  ELECT P6, UR62, PT ;  /* 0x00000000003e782f */ /* 0x000fe400038c0000 */
[----:B------:R-:W-:Y:S01]  /*9120*/  MOV R14, UR62 ;  /* 0x0000003e000e7c02 */ /* 0x000fe20008000f00 */
[----:B------:R-:W-:Y:S10]  /*9130*/  ENDCOLLECTIVE ;  /* 0x000000000000791b */ /* 0x000ff40003800000 */
.L_x_190:
[----:B------:R-:W-:Y:S05]  /*9140*/  BSYNC B1 ;  /* 0x0000000000017941 */ /* 0x000fea0003800000 */
.L_x_189:
[----:B------:R-:W-:Y:S05]  /*9150*/  BRA `(.L_x_191) ;  /* 0xffffffec00cc7947 */ /* 0x000fea000383ffff */
.L_x_170:
[----:B-1----:R1:W2:Y:S02]  /*9160*/  SYNCS.PHASECHK.TRANS64.TRYWAIT P0, [R23+URZ+0x38], R14 ;  /* 0x0000380e170075a7 */ /* 0x0022a4000800017f */
[----:B--2---:R-:W-:Y:S05]  /*9170*/  @!P0 NANOSLEEP.SYNCS 0x989680 ;  /* 0x009896800000895d */ /* 0x004fea0003900000 */
[----:B------:R-:W2:Y:S02]  /*9180*/  @!P0 SYNCS.PHASECHK.TRANS64 P0, [R23+URZ+0x38], R14 ;  /* 0x0000380e170085a7 */ /* 0x000ea4000800007f */
[----:B--2---:R-:W-:Y:S05]  /*9190*/  @!P0 BRA `(.L_x_170) ;  /* 0xfffffffc00f08947 */ /* 0x004fea000383ffff */
[----:B------:R-:W-:Y:S05]  /*91a0*/  BRA `(.L_x_192) ;  /* 0xfffffff000047947 */ /* 0x000fea000383ffff */
.L_x_178:
[----:B------:R-:W-:Y:S01]  /*91b0*/  BSSY B0, `(.L_x_193) ;  /* 0x0000006000007945 */ /* 0x000fe20003800000 */
[----:B------:R-:W-:-:S07]  /*91c0*/  IMAD.MOV.U32 R15, RZ, RZ, -0x1 ;  /* 0xffffffffff0f7424 */ /* 0x000fce00078e00ff */
[----:B------:R-:W-:Y:S05]  /*91d0*/  WARPSYNC.COLLECTIVE R15, `(.L_x_194) ;  /* 0x000000000f0c7348 */ /* 0x000fea0003c00000 */
[----:B------:R-:W-:Y:S02]  /*91e0*/  ELECT P6, UR62, PT ;  /* 0x00000000003e782f */ /* 0x000fe400038c0000 */
[----:B------:R-:W-:Y:S01]  /*91f0*/  MOV R14, UR62 ;  /* 0x0000003e000e7c02 */ /* 0x000fe20008000f00 */
[----:B------:R-:W-:Y:S10]  /*9200*/  ENDCOLLECTIVE ;  /* 0x000000000000791b */ /* 0x000ff40003800000 */
.L_x_194:
[----:B------:R-:W-:Y:S05]  /*9210*/  BSYNC B0 ;  /* 0x0000000000007941 */ /* 0x000fea0003800000 */
.L_x_193:
[----:B------:R-:W-:Y:S05]  /*9220*/  BRA `(.L_x_195) ;  /* 0xfffffff800647947 */ /* 0x000fea000383ffff */
.L_x_182:
[----:B0-----:R0:W1:Y:S02]  /*9230*/  SYNCS.PHASECHK.TRANS64.TRYWAIT P0, [R7+URZ], R4 ;  /* 0x00000004070075a7 */ /* 0x001064000800017f */
[----:B-1----:R-:W-:Y:S05]  /*9240*/  @!P0 NANOSLEEP.SYNCS 0x989680 ;  /* 0x009896800000895d */ /* 0x002fea0003900000 */
[----:B------:R-:W1:Y:S02]  /*9250*/  @!P0 SYNCS.PHASECHK.TRANS64 P0, [R7+URZ], R4 ;  /* 0x00000004070085a7 */ /* 0x000e64000800007f */
[----:B-1----:R-:W-:Y:S05]  /*9260*/  @!P0 BRA `(.L_x_182) ;  /* 0xfffffffc00f08947 */ /* 0x002fea000383ffff */
[----:B------:R-:W-:Y:S05]  /*9270*/  BRA `(.L_x_196) ;  /* 0xfffffff800a47947 */ /* 0x000fea000383ffff */
.L_x_183:
[----:B0-----:R0:W1:Y:S02]  /*9280*/  SYNCS.PHASECHK.TRANS64.TRYWAIT P0, [R8+URZ], R5 ;  /* 0x00000005080075a7 */ /* 0x001064000800017f */
[----:B-1----:R-:W-:Y:S05]  /*9290*/  @!P0 NANOSLEEP.SYNCS 0x989680 ;  /* 0x009896800000895d */ /* 0x002fea0003900000 */
[----:B------:R-:W1:Y:S02]  /*92a0*/  @!P0 SYNCS.PHASECHK.TRANS64 P0, [R8+URZ], R5 ;  /* 0x00000005080085a7 */ /* 0x000e64000800007f */
[----:B-1----:R-:W-:Y:S05]  /*92b0*/  @!P0 BRA `(.L_x_183) ;  /* 0xfffffffc00f08947 */ /* 0x002fea000383ffff */
[----:B------:R-:W-:Y:S05]  /*92c0*/  BRA `(.L_x_197) ;  /* 0xfffffff800b47947 */ /* 0x000fea000383ffff */
.L_x_184:
[----:B0-----:R0:W1:Y:S02]  /*92d0*/  SYNCS.PHASECHK.TRANS64.TRYWAIT P0, [R9+URZ], R4 ;  /* 0x00000004090075a7 */ /* 0x001064000800017f */
[----:B-1----:R-:W-:Y:S05]  /*92e0*/  @!P0 NANOSLEEP.SYNCS 0x989680 ;  /* 0x009896800000895d */ /* 0x002fea0003900000 */
[----:B------:R-:W1:Y:S02]  /*92f0*/  @!P0 SYNCS.PHASECHK.TRANS64 P0, [R9+URZ], R4 ;  /* 0x00000004090085a7 */ /* 0x000e64000800007f */
[----:B-1----:R-:W-:Y:S05]  /*9300*/  @!P0 BRA `(.L_x_184) ;  /* 0xfffffffc00f08947 */ /* 0x002fea000383ffff */
[----:B------:R-:W-:Y:S05]  /*9310*/  BRA `(.L_x_198) ;  /* 0xfffffff800c47947 */ /* 0x000fea000383ffff */
.L_x_185:
[----:B0-----:R0:W1:Y:S02]  /*9320*/  SYNCS.PHASECHK.TRANS64.TRYWAIT P0, [R8+URZ], R5 ;  /* 0x00000005080075a7 */ /* 0x001064000800017f */
[----:B-1----:R-:W-:Y:S05]  /*9330*/  @!P0 NANOSLEEP.SYNCS 0x989680 ;  /* 0x009896800000895d */ /* 0x002fea0003900000 */
[----:B------:R-:W1:Y:S02]  /*9340*/  @!P0 SYNCS.PHASECHK.TRANS64 P0, [R8+URZ], R5 ;  /* 0x00000005080085a7 */ /* 0x000e64000800007f */
[----:B-1----:R-:W-:Y:S05]  /*9350*/  @!P0 BRA `(.L_x_185) ;  /* 0xfffffffc00f08947 */ /* 0x002fea000383ffff */
[----:B------:R-:W-:Y:S05]  /*9360*/  BRA `(.L_x_199) ;  /* 0xfffffff800d47947 */ /* 0x000fea000383ffff */
.L_x_186:
[----:B0-----:R0:W1:Y:S02]  /*9370*/  SYNCS.PHASECHK.TRANS64.TRYWAIT P0, [R9+URZ], R4 ;  /* 0x00000004090075a7 */ /* 0x001064000800017f */
[----:B-1----:R-:W-:Y:S05]  /*9380*/  @!P0 NANOSLEEP.SYNCS 0x989680 ;  /* 0x009896800000895d */ /* 0x002fea0003900000 */
[----:B------:R-:W1:Y:S02]  /*9390*/  @!P0 SYNCS.PHASECHK.TRANS64 P0, [R9+URZ], R4 ;  /* 0x00000004090085a7 */ /* 0x000e64000800007f */
[----:B-1----:R-:W-:Y:S05]  /*93a0*/  @!P0 BRA `(.L_x_186) ;  /* 0xfffffffc00f08947 */ /* 0x002fea000383ffff */
[----:B------:R-:W-:Y:S05]  /*93b0*/  BRA `(.L_x_200) ;  /* 0xfffffff800e47947 */ /* 0x000fea000383ffff */
.L_x_187:
[----:B0-----:R0:W1:Y:S02]  /*93c0*/  SYNCS.PHASECHK.TRANS64.TRYWAIT P0, [R6+URZ], R5 ;  /* 0x00000005060075a7 */ /* 0x001064000800017f */
[----:B-1----:R-:W-:Y:S05]  /*93d0*/  @!P0 NANOSLEEP.SYNCS 0x989680 ;  /* 0x009896800000895d */ /* 0x002fea0003900000 */
[----:B------:R-:W1:Y:S02]  /*93e0*/  @!P0 SYNCS.PHASECHK.TRANS64 P0, [R6+URZ], R5 ;  /* 0x00000005060085a7 */ /* 0x000e64000800007f */
[----:B-1----:R-:W-:Y:S05]  /*93f0*/  @!P0 BRA `(.L_x_187) ;  /* 0xfffffffc00f08947 */ /* 0x002fea000383ffff */
[----:B------:R-:W-:Y:S05]  /*9400*/  BRA `(.L_x_201) ;  /* 0xfffffff800ec7947 */ /* 0x000fea000383ffff */
.L_x_202:
[----:B------:R-:W-:-:S00]  /*9410*/  BRA `(.L_x_202) ;  /* 0xfffffffc00fc7947 */ /* 0x000fc0000383ffff */
[----:B------:R-:W-:-:S00]  /*9420*/  NOP ;  /* 0x0000000000007918 */ /* 0x000fc00000000000 */
        /* <DEDUP_REMOVED lines=13> */
.L_x_203:


//--------------------- .nv.global.init           --------------------------
	.section	.nv.global.init,"aw",@progbits
.nv.global.init:
	.type		$str$22,@object
	.size		$str$22,($str$23 - $str$22)
$str$22:
        /*0000*/ 	.byte	0x6b, 0x5f, 0x74, 0x69, 0x6c, 0x65, 0x5f, 0x63, 0x6f, 0x75, 0x6e, 0x74, 0x20, 0x3e, 0x3d, 0x20
        /*0010*/ 	.byte	0x31, 0x00
	.type		$str$23,@object
	.size		$str$23,(__unnamed_1 - $str$23)
$str$23:
        /*0012*/ 	.byte	0x2f, 0x74, 0x6d, 0x70, 0x2f, 0x63, 0x75, 0x74, 0x6c, 0x61, 0x73, 0x73, 0x5f, 0x73, 0x77, 0x65
        /*0022*/ 	.byte	0x65, 0x70, 0x5f, 0x73, 0x72, 0x63, 0x2f, 0x69, 0x6e, 0x63, 0x6c, 0x75, 0x64, 0x65, 0x2f, 0x63
        /*0032*/ 	.byte	0x75, 0x74, 0x6c, 0x61, 0x73, 0x73, 0x2f, 0x67, 0x65, 0x6d, 0x6d, 0x2f, 0x63, 0x6f, 0x6c, 0x6c
        /*0042*/ 	.byte	0x65, 0x63, 0x74, 0x69, 0x76, 0x65, 0x2f, 0x73, 0x6d, 0x39, 0x30, 0x5f, 0x6d, 0x6d, 0x61, 0x5f
        /*0052*/ 	.byte	0x74, 0x6d, 0x61, 0x5f, 0x67, 0x6d, 0x6d, 0x61, 0x5f, 0x73, 0x73, 0x5f, 0x77, 0x61, 0x72, 0x70
        /*0062*/ 	.byte	0x73, 0x70, 0x65, 0x63, 0x69, 0x61, 0x6c, 0x69, 0x7a, 0x65, 0x64, 0x2e, 0x68, 0x70, 0x70, 0x00
	.type		__unnamed_1,@object
	.size		__unnamed_1,(.L_0 - __unnamed_1)
__unnamed_1:
        /*0072*/ 	.byte	0x76, 0x6f, 0x69, 0x64, 0x20, 0x63, 0x75, 0x74, 0x6c, 0x61, 0x73, 0x73, 0x3a, 0x3a, 0x67, 0x65
        /* <DEDUP_REMOVED lines=180> */
        /*0bc2*/ 	.byte	0x79, 0x5d, 0x00
.L_0:


//--------------------- .nv.shared._ZN7cutlass13device_kernelINS_4gemm6kernel13GemmUniversalIN4cute5tupleIJiiiiEEENS1_10collective13CollectiveMmaINS1_34MainloopSm90TmaGmmaWarpSpecializedILi7ENS5_IJNS4_1CILi2EEENSA_ILi1EEESC_EEENS1_35KernelTmaWarpSpecializedCooperativeEEENS5_IJNSA_ILi192EEENSA_ILi64EEESH_EEENS_6half_tENS5_IJlSC_lEEESJ_SK_NS4_8TiledMMAINS4_8MMA_AtomIJNS4_4SM904GMMA25MMA_64x64x16_F32F16F16_SSILNSO_5MajorE0ELSQ_0ELNSO_7ScaleInE1ELSR_1EEEEEENS4_6LayoutISD_NS5_IJSC_NSA_ILi0EEESV_EEEEENS5_IJNS4_10UnderscoreESY_SY_EEEEENS4_13SM90_TMA_LOADENS4_14ComposedLayoutINS4_7SwizzleILi3ELi4ELi3EEENS4_18smem_ptr_flag_bitsILi16EEENSU_INS5_IJNSA_ILi8EEESH_EEENS5_IJSH_SC_EEEEEEEvNS4_8identityENS4_23SM90_TMA_LOAD_MULTICASTES1B_vS1C_EENS_8epilogue10collective6detail29Sm90TmaWarpSpecializedAdapterINS1G_15DefaultEpilogueISJ_SK_SK_NS1F_6thread17LinearCombinationISJ_Li1EffLNS1K_9ScaleType4KindE0ELNS_15FloatRoundStyleE2ESJ_EENS1_15EpilogueDefaultEEEEEvvEEEEvNT_6ParamsE --------------------------
	.section	.nv.shared._ZN7cutlass13device_kernelINS_4gemm6kernel13GemmUniversalIN4cute5tupleIJiiiiEEENS1_10collective13CollectiveMmaINS1_34MainloopSm90TmaGmmaWarpSpecializedILi7ENS5_IJNS4_1CILi2EEENSA_ILi1EEESC_EEENS1_35KernelTmaWarpSpecializedCooperativeEEENS5_IJNSA_ILi192EEENSA_ILi64EEESH_EEENS_6half_tENS5_IJlSC_lEEESJ_SK_NS4_8TiledMMAINS4_8MMA_AtomIJNS4_4SM904GMMA25MMA_64x64x16_F32F16F16_SSILNSO_5MajorE0ELSQ_0ELNSO_7ScaleInE1ELSR_1EEEEEENS4_6LayoutISD_NS5_IJSC_NSA_ILi0EEESV_EEEEENS5_IJNS4_10UnderscoreESY_SY_EEEEENS4_13SM90_TMA_LOADENS4_14ComposedLayoutINS4_7SwizzleILi3ELi4ELi3EEENS4_18smem_ptr_flag_bitsILi16EEENSU_INS5_IJNSA_ILi8EEESH_EEENS5_IJSH_SC_EEEEEEEvNS4_8identityENS4_23SM90_TMA_LOAD_MULTICASTES1B_vS1C_EENS_8epilogue10collective6detail29Sm90TmaWarpSpecializedAdapterINS1G_15DefaultEpilogueISJ_SK_SK_NS1F_6thread17LinearCombinationISJ_Li1EffLNS1K_9ScaleType4KindE0ELNS_15FloatRoundStyleE2ESJ_EENS1_15EpilogueDefaultEEEEEvvEEEEvNT_6ParamsE,"aw",@nobits
	.sectionflags	@""
	.align	16
	.zero		1024


//--------------------- .nv.shared.reserved.0     --------------------------
	.section	.nv.shared.reserved.0,"aw",@nobits
	.weak		__nv_reservedSMEM_offset_0_alias
	.size		__nv_reservedSMEM_offset_0_alias, 0, 0
	.other		__nv_reservedSMEM_offset_0_alias,@"STO_CUDA_RESERVED_SHARED STV_DEFAULT"
__nv_reservedSMEM_offset_0_alias:
	.zero		0


//--------------------- .nv.global                --------------------------
	.section	.nv.global,"aw",@nobits
.nv.global:
	.type		_ZN40_INTERNAL_05b3d83b_4_k_cu_03c0d793_128684cute1_E,@object
	.size		_ZN40_INTERNAL_05b3d83b_4_k_cu_03c0d793_128684cute1_E,(_ZN40_INTERNAL_05b3d83b_4_k_cu_03c0d793_128684cuda3std3__45__cpo6cbeginE - _ZN40_INTERNAL_05b3d83b_4_k_cu_03c0d793_128684cute1_E)
_ZN40_INTERNAL_05b3d83b_4_k_cu_03c0d793_128684cute1_E:
	.zero		1
	.type		_ZN40_INTERNAL_05b3d83b_4_k_cu_03c0d793_128684cuda3std3__45__cpo6cbeginE,@object
	.size		_ZN40_INTERNAL_05b3d83b_4_k_cu_03c0d793_128684cuda3std3__45__cpo6cbeginE,(_ZN40_INTERNAL_05b3d83b_4_k_cu_03c0d793_128684cuda3std3__48in_placeE - _ZN40_INTERNAL_05b3d83b_4_k_cu_03c0d793_128684cuda3std3__45__cpo6cbeginE)
_ZN40_INTERNAL_05b3d83b_4_k_cu_03c0d793_128684cuda3std3__45__cpo6cbeginE:
	.zero		1
	.type		_ZN40_INTERNAL_05b3d83b_4_k_cu_03c0d793_128684cuda3std3__48in_placeE,@object
	.size		_ZN40_INTERNAL_05b3d83b_4_k_cu_03c0d793_128684cuda3std3__48in_placeE,(_ZN40_INTERNAL_05b3d83b_4_k_cu_03c0d793_128684cuda3std6ranges3__45__cpo9iter_moveE - _ZN40_INTERNAL_05b3d83b_4_k_cu_03c0d793_128684cuda3std3__48in_placeE)
_ZN40_INTERNAL_05b3d83b_4_k_cu_03c0d793_128684cuda3std3__48in_placeE:
	.zero		1
	.type		_ZN40_INTERNAL_05b3d83b_4_k_cu_03c0d793_128684cuda3std6ranges3__45__cpo9iter_moveE,@object
	.size		_ZN40_INTERNAL_05b3d83b_4_k_cu_03c0d793_128684cuda3std6ranges3__45__cpo9iter_moveE,(_ZN40_INTERNAL_05b3d83b_4_k_cu_03c0d793_128684cuda3std3__45__cpo5beginE - _ZN40_INTERNAL_05b3d83b_4_k_cu_03c0d793_128684cuda3std6ranges3__45__cpo9iter_moveE)
_ZN40_INTERNAL_05b3d83b_4_k_cu_03c0d793_128684cuda3std6ranges3__45__cpo9iter_moveE:
	.zero		1
	.type		_ZN40_INTERNAL_05b3d83b_4_k_cu_03c0d793_128684cuda3std3__45__cpo5beginE,@object
	.size		_ZN40_INTERNAL_05b3d83b_4_k_cu_03c0d793_128684cuda3std3__45__cpo5beginE,(_ZN40_INTERNAL_05b3d83b_4_k_cu_03c0d793_128684cuda3std3__442_GLOBAL__N__05b3d83b_4_k_cu_03c0d793_128686ignoreE - _ZN40_INTERNAL_05b3d83b_4_k_cu_03c0d793_128684cuda3std3__45__cpo5beginE)
_ZN40_INTERNAL_05b3d83b_4_k_cu_03c0d793_128684cuda3std3__45__cpo5beginE:
	.zero		1
	.type		_ZN40_INTERNAL_05b3d83b_4_k_cu_03c0d793_128684cuda3std3__442_GLOBAL__N__05b3d83b_4_k_cu_03c0d793_128686ignoreE,@object
	.size		_ZN40_INTERNAL_05b3d83b_4_k_cu_03c0d793_128684cuda3std3__442_GLOBAL__N__05b3d83b_4_k_cu_03c0d793_128686ignoreE,(_ZN40_INTERNAL_05b3d83b_4_k_cu_03c0d793_128684cute7productE - _ZN40_INTERNAL_05b3d83b_4_k_cu_03c0d793_128684cuda3std3__442_GLOBAL__N__05b3d83b_4_k_cu_03c0d793_128686ignoreE)
_ZN40_INTERNAL_05b3d83b_4_k_cu_03c0d793_128684cuda3std3__442_GLOBAL__N__05b3d83b_4_k_cu_03c0d793_128686ignoreE:
	.zero		1
	.type		_ZN40_INTERNAL_05b3d83b_4_k_cu_03c0d793_128684cute7productE,@object
	.size		_ZN40_INTERNAL_05b3d83b_4_k_cu_03c0d793_128684cute7productE,(_ZN40_INTERNAL_05b3d83b_4_k_cu_03c0d793_128684cuda3std3__45__cpo3endE - _ZN40_INTERNAL_05b3d83b_4_k_cu_03c0d793_128684cute7productE)
_ZN40_INTERNAL_05b3d83b_4_k_cu_03c0d793_128684cute7productE:
	.zero		1
	.type		_ZN40_INTERNAL_05b3d83b_4_k_cu_03c0d793_128684cuda3std3__45__cpo3endE,@object
	.size		_ZN40_INTERNAL_05b3d83b_4_k_cu_03c0d793_128684cuda3std3__45__cpo3endE,(_ZN40_INTERNAL_05b3d83b_4_k_cu_03c0d793_128684cuda3std3__419piecewise_constructE - _ZN40_INTERNAL_05b3d83b_4_k_cu_03c0d793_128684cuda3std3__45__cpo3endE)
_ZN40_INTERNAL_05b3d83b_4_k_cu_03c0d793_128684cuda3std3__45__cpo3endE:
	.zero		1
	.type		_ZN40_INTERNAL_05b3d83b_4_k_cu_03c0d793_128684cuda3std3__419piecewise_constructE,@object
	.size		_ZN40_INTERNAL_05b3d83b_4_k_cu_03c0d793_128684cuda3std3__419piecewise_constructE,(_ZN40_INTERNAL_05b3d83b_4_k_cu_03c0d793_128684cuda3std3__45__cpo4cendE - _ZN40_INTERNAL_05b3d83b_4_k_cu_03c0d793_128684cuda3std3__419piecewise_constructE)
_ZN40_INTERNAL_05b3d83b_4_k_cu_03c0d793_128684cuda3std3__419piecewise_constructE:
	.zero		1
	.type		_ZN40_INTERNAL_05b3d83b_4_k_cu_03c0d793_128684cuda3std3__45__cpo4cendE,@object
	.size		_ZN40_INTERNAL_05b3d83b_4_k_cu_03c0d793_128684cuda3std3__45__cpo4cendE,(_ZN40_INTERNAL_05b3d83b_4_k_cu_03c0d793_128684cuda3std6ranges3__45__cpo4swapE - _ZN40_INTERNAL_05b3d83b_4_k_cu_03c0d793_128684cuda3std3__45__cpo4cendE)
_ZN40_INTERNAL_05b3d83b_4_k_cu_03c0d793_128684cuda3std3__45__cpo4cendE:
	.zero		1
	.type		_ZN40_INTERNAL_05b3d83b_4_k_cu_03c0d793_128684cuda3std6ranges3__45__cpo4swapE,@object
	.size		_ZN40_INTERNAL_05b3d83b_4_k_cu_03c0d793_128684cuda3std6ranges3__45__cpo4swapE,(.L_8 - _ZN40_INTERNAL_05b3d83b_4_k_cu_03c0d793_128684cuda3std6ranges3__45__cpo4swapE)
_ZN40_INTERNAL_05b3d83b_4_k_cu_03c0d793_128684cuda3std6ranges3__45__cpo4swapE:
	.zero		1
.L_8:


//--------------------- .nv.constant0._ZN7cutlass13device_kernelINS_4gemm6kernel13GemmUniversalIN4cute5tupleIJiiiiEEENS1_10collective13CollectiveMmaINS1_34MainloopSm90TmaGmmaWarpSpecializedILi7ENS5_IJNS4_1CILi2EEENSA_ILi1EEESC_EEENS1_35KernelTmaWarpSpecializedCooperativeEEENS5_IJNSA_ILi192EEENSA_ILi64EEESH_EEENS_6half_tENS5_IJlSC_lEEESJ_SK_NS4_8TiledMMAINS4_8MMA_AtomIJNS4_4SM904GMMA25MMA_64x64x16_F32F16F16_SSILNSO_5MajorE0ELSQ_0ELNSO_7ScaleInE1ELSR_1EEEEEENS4_6LayoutISD_NS5_IJSC_NSA_ILi0EEESV_EEEEENS5_IJNS4_10UnderscoreESY_SY_EEEEENS4_13SM90_TMA_LOADENS4_14ComposedLayoutINS4_7SwizzleILi3ELi4ELi3EEENS4_18smem_ptr_flag_bitsILi16EEENSU_INS5_IJNSA_ILi8EEESH_EEENS5_IJSH_SC_EEEEEEEvNS4_8identityENS4_23SM90_TMA_LOAD_MULTICASTES1B_vS1C_EENS_8epilogue10collective6detail29Sm90TmaWarpSpecializedAdapterINS1G_15DefaultEpilogueISJ_SK_SK_NS1F_6thread17LinearCombinationISJ_Li1EffLNS1K_9ScaleType4KindE0ELNS_15FloatRoundStyleE2ESJ_EENS1_15EpilogueDefaultEEEEEvvEEEEvNT_6ParamsE --------------------------
	.section	.nv.constant0._ZN7cutlass13device_kernelINS_4gemm6kernel13GemmUniversalIN4cute5tupleIJiiiiEEENS1_10collective13CollectiveMmaINS1_34MainloopSm90TmaGmmaWarpSpecializedILi7ENS5_IJNS4_1CILi2EEENSA_ILi1EEESC_EEENS1_35KernelTmaWarpSpecializedCooperativeEEENS5_IJNSA_ILi192EEENSA_ILi64EEESH_EEENS_6half_tENS5_IJlSC_lEEESJ_SK_NS4_8TiledMMAINS4_8MMA_AtomIJNS4_4SM904GMMA25MMA_64x64x16_F32F16F16_SSILNSO_5MajorE0ELSQ_0ELNSO_7ScaleInE1ELSR_1EEEEEENS4_6LayoutISD_NS5_IJSC_NSA_ILi0EEESV_EEEEENS5_IJNS4_10UnderscoreESY_SY_EEEEENS4_13SM90_TMA_LOADENS4_14ComposedLayoutINS4_7SwizzleILi3ELi4ELi3EEENS4_18smem_ptr_flag_bitsILi16EEENSU_INS5_IJNSA_ILi8EEESH_EEENS5_IJSH_SC_EEEEEEEvNS4_8identityENS4_23SM90_TMA_LOAD_MULTICASTES1B_vS1C_EENS_8epilogue10collective6detail29Sm90TmaWarpSpecializedAdapterINS1G_15DefaultEpilogueISJ_SK_SK_NS1F_6thread17LinearCombinationISJ_Li1EffLNS1K_9ScaleType4KindE0ELNS_15FloatRoundStyleE2ESJ_EENS1_15EpilogueDefaultEEEEEvvEEEEvNT_6ParamsE,"a",@progbits
	.sectionflags	@""
	.align	4
.nv.constant0._ZN7cutlass13device_kernelINS_4gemm6kernel13GemmUniversalIN4cute5tupleIJiiiiEEENS1_10collective13CollectiveMmaINS1_34MainloopSm90TmaGmmaWarpSpecializedILi7ENS5_IJNS4_1CILi2EEENSA_ILi1EEESC_EEENS1_35KernelTmaWarpSpecializedCooperativeEEENS5_IJNSA_ILi192EEENSA_ILi64EEESH_EEENS_6half_tENS5_IJlSC_lEEESJ_SK_NS4_8TiledMMAINS4_8MMA_AtomIJNS4_4SM904GMMA25MMA_64x64x16_F32F16F16_SSILNSO_5MajorE0ELSQ_0ELNSO_7ScaleInE1ELSR_1EEEEEENS4_6LayoutISD_NS5_IJSC_NSA_ILi0EEESV_EEEEENS5_IJNS4_10UnderscoreESY_SY_EEEEENS4_13SM90_TMA_LOADENS4_14ComposedLayoutINS4_7SwizzleILi3ELi4ELi3EEENS4_18smem_ptr_flag_bitsILi16EEENSU_INS5_IJNSA_ILi8EEESH_EEENS5_IJSH_SC_EEEEEEEvNS4_8identityENS4_23SM90_TMA_LOAD_MULTICASTES1B_vS1C_EENS_8epilogue10collective6detail29Sm90TmaWarpSpecializedAdapterINS1G_15DefaultEpilogueISJ_SK_SK_NS1F_6thread17LinearCombinationISJ_Li1EffLNS1K_9ScaleType4KindE0ELNS_15FloatRoundStyleE2ESJ_EENS1_15EpilogueDefaultEEEEEvvEEEEvNT_6ParamsE:
	.zero		1664


//--------------------- SYMBOLS --------------------------

	.type		.nv.reservedSmem.offset0,@object
	.size		.nv.reservedSmem.offset0,0x4
	.type		__assertfail,@function
